//
// Generated by NVIDIA NVVM Compiler
//
// Compiler Build ID: CL-36424714
// Cuda compilation tools, release 13.0, V13.0.88
// Based on NVVM 20.0.0
//

.version 9.0
.target sm_100
.address_size 64

	// .globl	_Z5relaxPiS_S_S_S_S_S_S_S_S_
.global .align 1 .b8 _ZN34_INTERNAL_cc701da1_4_k_cu_312208974cuda3std3__45__cpo5beginE[1];
.global .align 1 .b8 _ZN34_INTERNAL_cc701da1_4_k_cu_312208974cuda3std3__45__cpo3endE[1];
.global .align 1 .b8 _ZN34_INTERNAL_cc701da1_4_k_cu_312208974cuda3std3__45__cpo6cbeginE[1];
.global .align 1 .b8 _ZN34_INTERNAL_cc701da1_4_k_cu_312208974cuda3std3__45__cpo4cendE[1];
.global .align 1 .b8 _ZN34_INTERNAL_cc701da1_4_k_cu_312208974cuda3std3__45__cpo6rbeginE[1];
.global .align 1 .b8 _ZN34_INTERNAL_cc701da1_4_k_cu_312208974cuda3std3__45__cpo4rendE[1];
.global .align 1 .b8 _ZN34_INTERNAL_cc701da1_4_k_cu_312208974cuda3std3__45__cpo7crbeginE[1];
.global .align 1 .b8 _ZN34_INTERNAL_cc701da1_4_k_cu_312208974cuda3std3__45__cpo5crendE[1];
.global .align 1 .b8 _ZN34_INTERNAL_cc701da1_4_k_cu_312208974cuda3std3__436_GLOBAL__N__cc701da1_4_k_cu_312208976ignoreE[1];
.global .align 1 .b8 _ZN34_INTERNAL_cc701da1_4_k_cu_312208974cuda3std3__419piecewise_constructE[1];
.global .align 1 .b8 _ZN34_INTERNAL_cc701da1_4_k_cu_312208974cuda3std3__48in_placeE[1];
.global .align 1 .b8 _ZN34_INTERNAL_cc701da1_4_k_cu_312208974cuda3std3__420unreachable_sentinelE[1];
.global .align 1 .b8 _ZN34_INTERNAL_cc701da1_4_k_cu_312208974cuda3std3__47nulloptE[1];
.global .align 1 .b8 _ZN34_INTERNAL_cc701da1_4_k_cu_312208974cuda3std3__48unexpectE[1];
.global .align 1 .b8 _ZN34_INTERNAL_cc701da1_4_k_cu_312208974cuda3std6ranges3__45__cpo4swapE[1];
.global .align 1 .b8 _ZN34_INTERNAL_cc701da1_4_k_cu_312208974cuda3std6ranges3__45__cpo9iter_moveE[1];
.global .align 1 .b8 _ZN34_INTERNAL_cc701da1_4_k_cu_312208974cuda3std6ranges3__45__cpo5beginE[1];
.global .align 1 .b8 _ZN34_INTERNAL_cc701da1_4_k_cu_312208974cuda3std6ranges3__45__cpo3endE[1];
.global .align 1 .b8 _ZN34_INTERNAL_cc701da1_4_k_cu_312208974cuda3std6ranges3__45__cpo6cbeginE[1];
.global .align 1 .b8 _ZN34_INTERNAL_cc701da1_4_k_cu_312208974cuda3std6ranges3__45__cpo4cendE[1];
.global .align 1 .b8 _ZN34_INTERNAL_cc701da1_4_k_cu_312208974cuda3std6ranges3__45__cpo7advanceE[1];
.global .align 1 .b8 _ZN34_INTERNAL_cc701da1_4_k_cu_312208974cuda3std6ranges3__45__cpo9iter_swapE[1];
.global .align 1 .b8 _ZN34_INTERNAL_cc701da1_4_k_cu_312208974cuda3std6ranges3__45__cpo4nextE[1];
.global .align 1 .b8 _ZN34_INTERNAL_cc701da1_4_k_cu_312208974cuda3std6ranges3__45__cpo4prevE[1];
.global .align 1 .b8 _ZN34_INTERNAL_cc701da1_4_k_cu_312208974cuda3std6ranges3__45__cpo4dataE[1];
.global .align 1 .b8 _ZN34_INTERNAL_cc701da1_4_k_cu_312208974cuda3std6ranges3__45__cpo5cdataE[1];
.global .align 1 .b8 _ZN34_INTERNAL_cc701da1_4_k_cu_312208974cuda3std6ranges3__45__cpo4sizeE[1];
.global .align 1 .b8 _ZN34_INTERNAL_cc701da1_4_k_cu_312208974cuda3std6ranges3__45__cpo5ssizeE[1];
.global .align 1 .b8 _ZN34_INTERNAL_cc701da1_4_k_cu_312208974cuda3std6ranges3__45__cpo8distanceE[1];
.global .align 1 .b8 _ZN34_INTERNAL_cc701da1_4_k_cu_312208976thrust24THRUST_300001_SM_1000_NS8cuda_cub3parE[1];
.global .align 1 .b8 _ZN34_INTERNAL_cc701da1_4_k_cu_312208976thrust24THRUST_300001_SM_1000_NS8cuda_cub10par_nosyncE[1];
.global .align 1 .b8 _ZN34_INTERNAL_cc701da1_4_k_cu_312208976thrust24THRUST_300001_SM_1000_NS6system6detail10sequential3seqE[1];
.global .align 1 .b8 _ZN34_INTERNAL_cc701da1_4_k_cu_312208976thrust24THRUST_300001_SM_1000_NS12placeholders2_1E[1];
.global .align 1 .b8 _ZN34_INTERNAL_cc701da1_4_k_cu_312208976thrust24THRUST_300001_SM_1000_NS12placeholders2_2E[1];
.global .align 1 .b8 _ZN34_INTERNAL_cc701da1_4_k_cu_312208976thrust24THRUST_300001_SM_1000_NS12placeholders2_3E[1];
.global .align 1 .b8 _ZN34_INTERNAL_cc701da1_4_k_cu_312208976thrust24THRUST_300001_SM_1000_NS12placeholders2_4E[1];
.global .align 1 .b8 _ZN34_INTERNAL_cc701da1_4_k_cu_312208976thrust24THRUST_300001_SM_1000_NS12placeholders2_5E[1];
.global .align 1 .b8 _ZN34_INTERNAL_cc701da1_4_k_cu_312208976thrust24THRUST_300001_SM_1000_NS12placeholders2_6E[1];
.global .align 1 .b8 _ZN34_INTERNAL_cc701da1_4_k_cu_312208976thrust24THRUST_300001_SM_1000_NS12placeholders2_7E[1];
.global .align 1 .b8 _ZN34_INTERNAL_cc701da1_4_k_cu_312208976thrust24THRUST_300001_SM_1000_NS12placeholders2_8E[1];
.global .align 1 .b8 _ZN34_INTERNAL_cc701da1_4_k_cu_312208976thrust24THRUST_300001_SM_1000_NS12placeholders2_9E[1];
.global .align 1 .b8 _ZN34_INTERNAL_cc701da1_4_k_cu_312208976thrust24THRUST_300001_SM_1000_NS12placeholders3_10E[1];
.global .align 1 .b8 _ZN34_INTERNAL_cc701da1_4_k_cu_312208976thrust24THRUST_300001_SM_1000_NS3seqE[1];

.visible .entry _Z5relaxPiS_S_S_S_S_S_S_S_S_(
	.param .u64 .ptr .align 1 _Z5relaxPiS_S_S_S_S_S_S_S_S__param_0,
	.param .u64 .ptr .align 1 _Z5relaxPiS_S_S_S_S_S_S_S_S__param_1,
	.param .u64 .ptr .align 1 _Z5relaxPiS_S_S_S_S_S_S_S_S__param_2,
	.param .u64 .ptr .align 1 _Z5relaxPiS_S_S_S_S_S_S_S_S__param_3,
	.param .u64 .ptr .align 1 _Z5relaxPiS_S_S_S_S_S_S_S_S__param_4,
	.param .u64 .ptr .align 1 _Z5relaxPiS_S_S_S_S_S_S_S_S__param_5,
	.param .u64 .ptr .align 1 _Z5relaxPiS_S_S_S_S_S_S_S_S__param_6,
	.param .u64 .ptr .align 1 _Z5relaxPiS_S_S_S_S_S_S_S_S__param_7,
	.param .u64 .ptr .align 1 _Z5relaxPiS_S_S_S_S_S_S_S_S__param_8,
	.param .u64 .ptr .align 1 _Z5relaxPiS_S_S_S_S_S_S_S_S__param_9
)
{
	.reg .pred 	%p<9>;
	.reg .b16 	%rs<10>;
	.reg .b32 	%r<40>;
	.reg .b64 	%rd<42>;

	ld.param.u64 	%rd17, [_Z5relaxPiS_S_S_S_S_S_S_S_S__param_1];
	ld.param.u64 	%rd18, [_Z5relaxPiS_S_S_S_S_S_S_S_S__param_2];
	ld.param.u64 	%rd19, [_Z5relaxPiS_S_S_S_S_S_S_S_S__param_3];
	ld.param.u64 	%rd20, [_Z5relaxPiS_S_S_S_S_S_S_S_S__param_4];
	ld.param.u64 	%rd21, [_Z5relaxPiS_S_S_S_S_S_S_S_S__param_5];
	ld.param.u64 	%rd22, [_Z5relaxPiS_S_S_S_S_S_S_S_S__param_8];
	ld.param.u64 	%rd16, [_Z5relaxPiS_S_S_S_S_S_S_S_S__param_9];
	cvta.to.global.u64 	%rd1, %rd22;
	cvta.to.global.u64 	%rd2, %rd17;
	cvta.to.global.u64 	%rd3, %rd19;
	cvta.to.global.u64 	%rd23, %rd20;
	cvta.to.global.u64 	%rd4, %rd21;
	cvta.to.global.u64 	%rd24, %rd18;
	mov.u32 	%r15, %ctaid.x;
	mov.u32 	%r16, %ntid.x;
	mov.u32 	%r17, %tid.x;
	mad.lo.s32 	%r1, %r15, %r16, %r17;
	ld.global.u32 	%r2, [%rd24];
	mul.wide.s32 	%rd25, %r2, 4;
	add.s64 	%rd26, %rd4, %rd25;
	ld.global.u32 	%r18, [%rd26];
	add.s64 	%rd27, %rd23, %rd25;
	ld.global.u32 	%r3, [%rd27];
	sub.s32 	%r19, %r18, %r3;
	setp.ge.s32 	%p2, %r1, %r19;
	@%p2 bra 	$L__BB0_12;
	ld.param.u64 	%rd41, [_Z5relaxPiS_S_S_S_S_S_S_S_S__param_7];
	cvta.to.global.u64 	%rd28, %rd41;
	add.s32 	%r20, %r3, %r1;
	ld.global.u32 	%r21, [%rd3];
	rem.s32 	%r22, %r20, %r21;
	mad.lo.s32 	%r23, %r2, %r21, %r22;
	mul.wide.s32 	%rd29, %r23, 4;
	add.s64 	%rd30, %rd2, %rd29;
	ld.global.u32 	%r4, [%rd30];
	mul.wide.s32 	%rd31, %r4, 4;
	add.s64 	%rd5, %rd28, %rd31;
	ld.global.u32 	%r37, [%rd5];
	ld.global.u32 	%r24, [%rd5+4];
	setp.ge.s32 	%p3, %r37, %r24;
	@%p3 bra 	$L__BB0_12;
	ld.param.u64 	%rd40, [_Z5relaxPiS_S_S_S_S_S_S_S_S__param_6];
	ld.param.u64 	%rd39, [_Z5relaxPiS_S_S_S_S_S_S_S_S__param_0];
	add.s64 	%rd6, %rd1, %rd31;
	cvta.to.global.u64 	%rd7, %rd40;
	cvta.to.global.u64 	%rd8, %rd39;
	cvta.to.global.u64 	%rd9, %rd16;
$L__BB0_3:
	mul.wide.s32 	%rd33, %r37, 4;
	add.s64 	%rd10, %rd7, %rd33;
	ld.global.u32 	%r8, [%rd10];
	mul.wide.s32 	%rd34, %r8, 4;
	add.s64 	%rd11, %rd8, %rd34;
	add.s64 	%rd12, %rd1, %rd34;
	mov.b16 	%rs9, 0;
$L__BB0_4:
	atom.relaxed.global.cas.b32 	%r26, [%rd11], 0, 1;
	setp.eq.s32 	%p1, %r26, 0;
	setp.ne.s32 	%p4, %r26, 0;
	@%p4 bra 	$L__BB0_8;
	ld.global.u32 	%r27, [%rd6];
	ld.global.u32 	%r28, [%rd10+4];
	add.s32 	%r10, %r28, %r27;
	ld.global.u32 	%r11, [%rd9];
	ld.global.u32 	%r29, [%rd12];
	setp.le.s32 	%p5, %r29, %r10;
	@%p5 bra 	$L__BB0_7;
	st.global.u32 	[%rd12], %r10;
	mov.b16 	%rs9, 1;
$L__BB0_7:
	mov.b32 	%r30, 0;
	st.global.u32 	[%rd11], %r30;
	membar.gl;
	div.s32 	%r39, %r10, %r11;
$L__BB0_8:
	not.pred 	%p6, %p1;
	@%p6 bra 	$L__BB0_4;
	and.b16  	%rs6, %rs9, 255;
	setp.eq.s16 	%p7, %rs6, 0;
	@%p7 bra 	$L__BB0_11;
	mul.wide.s32 	%rd35, %r39, 4;
	add.s64 	%rd36, %rd4, %rd35;
	ld.global.u32 	%r31, [%rd3];
	atom.global.inc.u32 	%r32, [%rd36], %r31;
	ld.global.u32 	%r33, [%rd3];
	mad.lo.s32 	%r34, %r33, %r39, %r32;
	mul.wide.s32 	%rd37, %r34, 4;
	add.s64 	%rd38, %rd2, %rd37;
	st.global.u32 	[%rd38], %r8;
	membar.gl;
$L__BB0_11:
	add.s32 	%r37, %r37, 2;
	ld.global.u32 	%r35, [%rd5+4];
	setp.lt.s32 	%p8, %r37, %r35;
	@%p8 bra 	$L__BB0_3;
$L__BB0_12:
	ret;

}
	// .globl	_ZN3cub18CUB_300001_SM_10006detail11EmptyKernelIvEEvv
.visible .entry _ZN3cub18CUB_300001_SM_10006detail11EmptyKernelIvEEvv()
{


	ret;

}
	// .globl	_ZN3cub18CUB_300001_SM_10006detail8for_each13static_kernelINS2_12policy_hub_t12policy_500_tEmN6thrust24THRUST_300001_SM_1000_NS8cuda_cub20__uninitialized_fill7functorINS7_10device_ptrIiEEiEEEEvT0_T1_
.visible .entry _ZN3cub18CUB_300001_SM_10006detail8for_each13static_kernelINS2_12policy_hub_t12policy_500_tEmN6thrust24THRUST_300001_SM_1000_NS8cuda_cub20__uninitialized_fill7functorINS7_10device_ptrIiEEiEEEEvT0_T1_(
	.param .u64 _ZN3cub18CUB_300001_SM_10006detail8for_each13static_kernelINS2_12policy_hub_t12policy_500_tEmN6thrust24THRUST_300001_SM_1000_NS8cuda_cub20__uninitialized_fill7functorINS7_10device_ptrIiEEiEEEEvT0_T1__param_0,
	.param .align 8 .b8 _ZN3cub18CUB_300001_SM_10006detail8for_each13static_kernelINS2_12policy_hub_t12policy_500_tEmN6thrust24THRUST_300001_SM_1000_NS8cuda_cub20__uninitialized_fill7functorINS7_10device_ptrIiEEiEEEEvT0_T1__param_1[16]
)
.maxntid 256
{
	.reg .pred 	%p<4>;
	.reg .b16 	%rs<5>;
	.reg .b32 	%r<12>;
	.reg .b64 	%rd<16>;

	ld.param.u32 	%r3, [_ZN3cub18CUB_300001_SM_10006detail8for_each13static_kernelINS2_12policy_hub_t12policy_500_tEmN6thrust24THRUST_300001_SM_1000_NS8cuda_cub20__uninitialized_fill7functorINS7_10device_ptrIiEEiEEEEvT0_T1__param_1+8];
	ld.param.u64 	%rd4, [_ZN3cub18CUB_300001_SM_10006detail8for_each13static_kernelINS2_12policy_hub_t12policy_500_tEmN6thrust24THRUST_300001_SM_1000_NS8cuda_cub20__uninitialized_fill7functorINS7_10device_ptrIiEEiEEEEvT0_T1__param_1];
	ld.param.u64 	%rd5, [_ZN3cub18CUB_300001_SM_10006detail8for_each13static_kernelINS2_12policy_hub_t12policy_500_tEmN6thrust24THRUST_300001_SM_1000_NS8cuda_cub20__uninitialized_fill7functorINS7_10device_ptrIiEEiEEEEvT0_T1__param_0];
	mov.u32 	%r9, %ctaid.x;
	mul.wide.u32 	%rd1, %r9, 512;
	sub.s64 	%rd2, %rd5, %rd1;
	setp.lt.u64 	%p1, %rd2, 512;
	@%p1 bra 	$L__BB2_2;
	mov.u32 	%r11, %tid.x;
	cvta.to.global.u64 	%rd11, %rd4;
	cvt.u64.u32 	%rd12, %r11;
	add.s64 	%rd13, %rd1, %rd12;
	shl.b64 	%rd14, %rd13, 2;
	add.s64 	%rd15, %rd11, %rd14;
	st.global.u32 	[%rd15], %r3;
	st.global.u32 	[%rd15+1024], %r3;
	bra.uni 	$L__BB2_6;
$L__BB2_2:
	cvta.to.global.u64 	%rd6, %rd4;
	mov.u32 	%r2, %tid.x;
	cvt.u64.u32 	%rd7, %r2;
	setp.le.u64 	%p2, %rd2, %rd7;
	add.s64 	%rd8, %rd1, %rd7;
	shl.b64 	%rd9, %rd8, 2;
	add.s64 	%rd3, %rd6, %rd9;
	@%p2 bra 	$L__BB2_4;
	st.global.u32 	[%rd3], %r3;
$L__BB2_4:
	add.s32 	%r10, %r2, 256;
	cvt.u64.u32 	%rd10, %r10;
	setp.le.u64 	%p3, %rd2, %rd10;
	@%p3 bra 	$L__BB2_6;
	st.global.u32 	[%rd3+1024], %r3;
$L__BB2_6:
	ret;

}


// ===== COMPILED SASS (sm_100) =====

	.target	sm_100

	.elftype	@"ET_EXEC"


//--------------------- .note.nv.tkinfo           --------------------------
	.section	.note.nv.tkinfo,"",@"SHT_NOTE"
	.sectionflags	@"SHF_NOTE_NV_TKINFO"
	.tkinfo
        /*0018*/ 	.word	0x00000002
        /*0030*/ 	.string	""
        /*0030*/ 	.string	"ptxas"
        /*0030*/ 	.string	"Cuda compilation tools, release 13.0, V13.0.88"
        /*0030*/ 	.string	"Build cuda_13.0.r13.0/compiler.36424714_0"
        /*0030*/ 	.string	"-arch sm_100 -m 64 "



//--------------------- .note.nv.cuinfo           --------------------------
	.section	.note.nv.cuinfo,"",@"SHT_NOTE"
	.sectionflags	@"SHF_NOTE_NV_CUINFO"
        /*0018*/ 	.short	0x0002
        /*001a*/ 	.short	0x0064
        /*001c*/ 	.short	0x0082
	.zero		2


//--------------------- .nv.info                  --------------------------
	.section	.nv.info,"",@"SHT_CUDA_INFO"
	.align	4


	//----- nvinfo : EIATTR_REGCOUNT
	.align		4
        /*0000*/ 	.byte	0x04, 0x2f
        /*0002*/ 	.short	(.L_44 - .L_43)
	.align		4
.L_43:
        /*0004*/ 	.word	index@(_Z5relaxPiS_S_S_S_S_S_S_S_S_)
        /*0008*/ 	.word	0x00000019


	//----- nvinfo : EIATTR_FRAME_SIZE
	.align		4
.L_44:
        /*000c*/ 	.byte	0x04, 0x11
        /*000e*/ 	.short	(.L_46 - .L_45)
	.align		4
.L_45:
        /*0010*/ 	.word	index@(_Z5relaxPiS_S_S_S_S_S_S_S_S_)
        /*0014*/ 	.word	0x00000000


	//----- nvinfo : EIATTR_REGCOUNT
	.align		4
.L_46:
        /*0018*/ 	.byte	0x04, 0x2f
        /*001a*/ 	.short	(.L_48 - .L_47)
	.align		4
.L_47:
        /*001c*/ 	.word	index@(_ZN3cub18CUB_300001_SM_10006detail11EmptyKernelIvEEvv)
        /*0020*/ 	.word	0x00000004


	//----- nvinfo : EIATTR_FRAME_SIZE
	.align		4
.L_48:
        /*0024*/ 	.byte	0x04, 0x11
        /*0026*/ 	.short	(.L_50 - .L_49)
	.align		4
.L_49:
        /*0028*/ 	.word	index@(_ZN3cub18CUB_300001_SM_10006detail11EmptyKernelIvEEvv)
        /*002c*/ 	.word	0x00000000


	//----- nvinfo : EIATTR_REGCOUNT
	.align		4
.L_50:
        /*0030*/ 	.byte	0x04, 0x2f
        /*0032*/ 	.short	(.L_52 - .L_51)
	.align		4
.L_51:
        /*0034*/ 	.word	index@(_ZN3cub18CUB_300001_SM_10006detail8for_each13static_kernelINS2_12policy_hub_t12policy_500_tEmN6thrust24THRUST_300001_SM_1000_NS8cuda_cub20__uninitialized_fill7functorINS7_10device_ptrIiEEiEEEEvT0_T1_)
        /*0038*/ 	.word	0x00000008


	//----- nvinfo : EIATTR_FRAME_SIZE
	.align		4
.L_52:
        /*003c*/ 	.byte	0x04, 0x11
        /*003e*/ 	.short	(.L_54 - .L_53)
	.align		4
.L_53:
        /*0040*/ 	.word	index@(_ZN3cub18CUB_300001_SM_10006detail8for_each13static_kernelINS2_12policy_hub_t12policy_500_tEmN6thrust24THRUST_300001_SM_1000_NS8cuda_cub20__uninitialized_fill7functorINS7_10device_ptrIiEEiEEEEvT0_T1_)
        /*0044*/ 	.word	0x00000000


	//----- nvinfo : EIATTR_MIN_STACK_SIZE
	.align		4
.L_54:
        /*0048*/ 	.byte	0x04, 0x12
        /*004a*/ 	.short	(.L_56 - .L_55)
	.align		4
.L_55:
        /*004c*/ 	.word	index@(_ZN3cub18CUB_300001_SM_10006detail8for_each13static_kernelINS2_12policy_hub_t12policy_500_tEmN6thrust24THRUST_300001_SM_1000_NS8cuda_cub20__uninitialized_fill7functorINS7_10device_ptrIiEEiEEEEvT0_T1_)
        /*0050*/ 	.word	0x00000000


	//----- nvinfo : EIATTR_MIN_STACK_SIZE
	.align		4
.L_56:
        /*0054*/ 	.byte	0x04, 0x12
        /*0056*/ 	.short	(.L_58 - .L_57)
	.align		4
.L_57:
        /*0058*/ 	.word	index@(_ZN3cub18CUB_300001_SM_10006detail11EmptyKernelIvEEvv)
        /*005c*/ 	.word	0x00000000


	//----- nvinfo : EIATTR_MIN_STACK_SIZE
	.align		4
.L_58:
        /*0060*/ 	.byte	0x04, 0x12
        /*0062*/ 	.short	(.L_60 - .L_59)
	.align		4
.L_59:
        /*0064*/ 	.word	index@(_Z5relaxPiS_S_S_S_S_S_S_S_S_)
        /*0068*/ 	.word	0x00000000
.L_60:


//--------------------- .nv.compat                --------------------------
	.section	.nv.compat,"",@"SHT_CUDA_COMPAT_INFO"
	.align	4
        /*0000*/ 	.byte	0x02, 0x09, 0x00, 0x00, 0x02, 0x02, 0x01, 0x00, 0x02, 0x05, 0x05, 0x00, 0x03, 0x07, 0x01, 0x01
        /*0010*/ 	.byte	0x02, 0x03, 0x00, 0x00, 0x02, 0x06, 0x01, 0x00, 0x04, 0x0b, 0x08, 0x00, 0x09, 0x00, 0x00, 0x00
        /*0020*/ 	.byte	0x00, 0x00, 0x00, 0x00


//--------------------- .nv.info._ZN3cub18CUB_300001_SM_10006detail8for_each13static_kernelINS2_12policy_hub_t12policy_500_tEmN6thrust24THRUST_300001_SM_1000_NS8cuda_cub20__uninitialized_fill7functorINS7_10device_ptrIiEEiEEEEvT0_T1_ --------------------------
	.section	.nv.info._ZN3cub18CUB_300001_SM_10006detail8for_each13static_kernelINS2_12policy_hub_t12policy_500_tEmN6thrust24THRUST_300001_SM_1000_NS8cuda_cub20__uninitialized_fill7functorINS7_10device_ptrIiEEiEEEEvT0_T1_,"",@"SHT_CUDA_INFO"
	.sectionflags	@""
	.align	4


	//----- nvinfo : EIATTR_CUDA_API_VERSION
	.align		4
        /*0000*/ 	.byte	0x04, 0x37
        /*0002*/ 	.short	(.L_62 - .L_61)
.L_61:
        /*0004*/ 	.word	0x00000082


	//----- nvinfo : EIATTR_KPARAM_INFO
	.align		4
.L_62:
        /*0008*/ 	.byte	0x04, 0x17
        /*000a*/ 	.short	(.L_64 - .L_63)
.L_63:
        /*000c*/ 	.word	0x00000000
        /*0010*/ 	.short	0x0001
        /*0012*/ 	.short	0x0008
        /*0014*/ 	.byte	0x00, 0xf0, 0x41, 0x00


	//----- nvinfo : EIATTR_KPARAM_INFO
	.align		4
.L_64:
        /*0018*/ 	.byte	0x04, 0x17
        /*001a*/ 	.short	(.L_66 - .L_65)
.L_65:
        /*001c*/ 	.word	0x00000000
        /*0020*/ 	.short	0x0000
        /*0022*/ 	.short	0x0000
        /*0024*/ 	.byte	0x00, 0xf0, 0x21, 0x00


	//----- nvinfo : EIATTR_SPARSE_MMA_MASK
	.align		4
.L_66:
        /*0028*/ 	.byte	0x03, 0x50
        /*002a*/ 	.short	0x0000


	//----- nvinfo : EIATTR_MAXREG_COUNT
	.align		4
        /*002c*/ 	.byte	0x03, 0x1b
        /*002e*/ 	.short	0x00ff


	//----- nvinfo : EIATTR_MERCURY_ISA_VERSION
	.align		4
        /*0030*/ 	.byte	0x03, 0x5f
        /*0032*/ 	.short	0x0101


	//----- nvinfo : EIATTR_VRC_CTA_INIT_COUNT
	.align		4
        /*0034*/ 	.byte	0x02, 0x4a
	.zero		1
	.zero		1


	//----- nvinfo : EIATTR_EXIT_INSTR_OFFSETS
	.align		4
        /*0038*/ 	.byte	0x04, 0x1c
        /*003a*/ 	.short	(.L_68 - .L_67)


	//   ....[0]....
.L_67:
        /*003c*/ 	.word	0x00000130


	//   ....[1]....
        /*0040*/ 	.word	0x00000230


	//   ....[2]....
        /*0044*/ 	.word	0x00000260


	//----- nvinfo : EIATTR_MAX_THREADS
	.align		4
.L_68:
        /*0048*/ 	.byte	0x04, 0x05
        /*004a*/ 	.short	(.L_70 - .L_69)
.L_69:
        /*004c*/ 	.word	0x00000100
        /*0050*/ 	.word	0x00000001
        /*0054*/ 	.word	0x00000001


	//----- nvinfo : EIATTR_CBANK_PARAM_SIZE
	.align		4
.L_70:
        /*0058*/ 	.byte	0x03, 0x19
        /*005a*/ 	.short	0x0018


	//----- nvinfo : EIATTR_PARAM_CBANK
	.align		4
        /*005c*/ 	.byte	0x04, 0x0a
        /*005e*/ 	.short	(.L_72 - .L_71)
	.align		4
.L_71:
        /*0060*/ 	.word	index@(.nv.constant0._ZN3cub18CUB_300001_SM_10006detail8for_each13static_kernelINS2_12policy_hub_t12policy_500_tEmN6thrust24THRUST_300001_SM_1000_NS8cuda_cub20__uninitialized_fill7functorINS7_10device_ptrIiEEiEEEEvT0_T1_)
        /*0064*/ 	.short	0x0380
        /*0066*/ 	.short	0x0018


	//----- nvinfo : EIATTR_SW_WAR
	.align		4
.L_72:
        /*0068*/ 	.byte	0x04, 0x36
        /*006a*/ 	.short	(.L_74 - .L_73)
.L_73:
        /*006c*/ 	.word	0x00000008
.L_74:


//--------------------- .nv.info._ZN3cub18CUB_300001_SM_10006detail11EmptyKernelIvEEvv --------------------------
	.section	.nv.info._ZN3cub18CUB_300001_SM_10006detail11EmptyKernelIvEEvv,"",@"SHT_CUDA_INFO"
	.sectionflags	@""
	.align	4


	//----- nvinfo : EIATTR_CUDA_API_VERSION
	.align		4
        /*0000*/ 	.byte	0x04, 0x37
        /*0002*/ 	.short	(.L_76 - .L_75)
.L_75:
        /*0004*/ 	.word	0x00000082


	//----- nvinfo : EIATTR_SPARSE_MMA_MASK
	.align		4
.L_76:
        /*0008*/ 	.byte	0x03, 0x50
        /*000a*/ 	.short	0x0000


	//----- nvinfo : EIATTR_MAXREG_COUNT
	.align		4
        /*000c*/ 	.byte	0x03, 0x1b
        /*000e*/ 	.short	0x00ff


	//----- nvinfo : EIATTR_MERCURY_ISA_VERSION
	.align		4
        /*0010*/ 	.byte	0x03, 0x5f
        /*0012*/ 	.short	0x0101


	//----- nvinfo : EIATTR_VRC_CTA_INIT_COUNT
	.align		4
        /*0014*/ 	.byte	0x02, 0x4a
	.zero		1
	.zero		1


	//----- nvinfo : EIATTR_EXIT_INSTR_OFFSETS
	.align		4
        /*0018*/ 	.byte	0x04, 0x1c
        /*001a*/ 	.short	(.L_78 - .L_77)


	//   ....[0]....
.L_77:
        /*001c*/ 	.word	0x00000010


	//----- nvinfo : EIATTR_SW_WAR
	.align		4
.L_78:
        /*0020*/ 	.byte	0x04, 0x36
        /*0022*/ 	.short	(.L_80 - .L_79)
.L_79:
        /*0024*/ 	.word	0x00000008
.L_80:


//--------------------- .nv.info._Z5relaxPiS_S_S_S_S_S_S_S_S_ --------------------------
	.section	.nv.info._Z5relaxPiS_S_S_S_S_S_S_S_S_,"",@"SHT_CUDA_INFO"
	.sectionflags	@""
	.align	4


	//----- nvinfo : EIATTR_CUDA_API_VERSION
	.align		4
        /*0000*/ 	.byte	0x04, 0x37
        /*0002*/ 	.short	(.L_82 - .L_81)
.L_81:
        /*0004*/ 	.word	0x00000082


	//----- nvinfo : EIATTR_KPARAM_INFO
	.align		4
.L_82:
        /*0008*/ 	.byte	0x04, 0x17
        /*000a*/ 	.short	(.L_84 - .L_83)
.L_83:
        /*000c*/ 	.word	0x00000000
        /*0010*/ 	.short	0x0009
        /*0012*/ 	.short	0x0048
        /*0014*/ 	.byte	0x00, 0xf5, 0x21, 0x00


	//----- nvinfo : EIATTR_KPARAM_INFO
	.align		4
.L_84:
        /*0018*/ 	.byte	0x04, 0x17
        /*001a*/ 	.short	(.L_86 - .L_85)
.L_85:
        /*001c*/ 	.word	0x00000000
        /*0020*/ 	.short	0x0008
        /*0022*/ 	.short	0x0040
        /*0024*/ 	.byte	0x00, 0xf5, 0x21, 0x00


	//----- nvinfo : EIATTR_KPARAM_INFO
	.align		4
.L_86:
        /*0028*/ 	.byte	0x04, 0x17
        /*002a*/ 	.short	(.L_88 - .L_87)
.L_87:
        /*002c*/ 	.word	0x00000000
        /*0030*/ 	.short	0x0007
        /*0032*/ 	.short	0x0038
        /*0034*/ 	.byte	0x00, 0xf5, 0x21, 0x00


	//----- nvinfo : EIATTR_KPARAM_INFO
	.align		4
.L_88:
        /*0038*/ 	.byte	0x04, 0x17
        /*003a*/ 	.short	(.L_90 - .L_89)
.L_89:
        /*003c*/ 	.word	0x00000000
        /*0040*/ 	.short	0x0006
        /*0042*/ 	.short	0x0030
        /*0044*/ 	.byte	0x00, 0xf5, 0x21, 0x00


	//----- nvinfo : EIATTR_KPARAM_INFO
	.align		4
.L_90:
        /*0048*/ 	.byte	0x04, 0x17
        /*004a*/ 	.short	(.L_92 - .L_91)
.L_91:
        /*004c*/ 	.word	0x00000000
        /*0050*/ 	.short	0x0005
        /*0052*/ 	.short	0x0028
        /*0054*/ 	.byte	0x00, 0xf5, 0x21, 0x00


	//----- nvinfo : EIATTR_KPARAM_INFO
	.align		4
.L_92:
        /*0058*/ 	.byte	0x04, 0x17
        /*005a*/ 	.short	(.L_94 - .L_93)
.L_93:
        /*005c*/ 	.word	0x00000000
        /*0060*/ 	.short	0x0004
        /*0062*/ 	.short	0x0020
        /*0064*/ 	.byte	0x00, 0xf5, 0x21, 0x00


	//----- nvinfo : EIATTR_KPARAM_INFO
	.align		4
.L_94:
        /*0068*/ 	.byte	0x04, 0x17
        /*006a*/ 	.short	(.L_96 - .L_95)
.L_95:
        /*006c*/ 	.word	0x00000000
        /*0070*/ 	.short	0x0003
        /*0072*/ 	.short	0x0018
        /*0074*/ 	.byte	0x00, 0xf5, 0x21, 0x00


	//----- nvinfo : EIATTR_KPARAM_INFO
	.align		4
.L_96:
        /*0078*/ 	.byte	0x04, 0x17
        /*007a*/ 	.short	(.L_98 - .L_97)
.L_97:
        /*007c*/ 	.word	0x00000000
        /*0080*/ 	.short	0x0002
        /*0082*/ 	.short	0x0010
        /*0084*/ 	.byte	0x00, 0xf5, 0x21, 0x00


	//----- nvinfo : EIATTR_KPARAM_INFO
	.align		4
.L_98:
        /*0088*/ 	.byte	0x04, 0x17
        /*008a*/ 	.short	(.L_100 - .L_99)
.L_99:
        /*008c*/ 	.word	0x00000000
        /*0090*/ 	.short	0x0001
        /*0092*/ 	.short	0x0008
        /*0094*/ 	.byte	0x00, 0xf5, 0x21, 0x00


	//----- nvinfo : EIATTR_KPARAM_INFO
	.align		4
.L_100:
        /*0098*/ 	.byte	0x04, 0x17
        /*009a*/ 	.short	(.L_102 - .L_101)
.L_101:
        /*009c*/ 	.word	0x00000000
        /*00a0*/ 	.short	0x0000
        /*00a2*/ 	.short	0x0000
        /*00a4*/ 	.byte	0x00, 0xf5, 0x21, 0x00


	//----- nvinfo : EIATTR_SPARSE_MMA_MASK
	.align		4
.L_102:
        /*00a8*/ 	.byte	0x03, 0x50
        /*00aa*/ 	.short	0x0000


	//----- nvinfo : EIATTR_MAXREG_COUNT
	.align		4
        /*00ac*/ 	.byte	0x03, 0x1b
        /*00ae*/ 	.short	0x00ff


	//----- nvinfo : EIATTR_MERCURY_ISA_VERSION
	.align		4
        /*00b0*/ 	.byte	0x03, 0x5f
        /*00b2*/ 	.short	0x0101


	//----- nvinfo : EIATTR_VRC_CTA_INIT_COUNT
	.align		4
        /*00b4*/ 	.byte	0x02, 0x4a
	.zero		1
	.zero		1


	//----- nvinfo : EIATTR_EXIT_INSTR_OFFSETS
	.align		4
        /*00b8*/ 	.byte	0x04, 0x1c
        /*00ba*/ 	.short	(.L_104 - .L_103)


	//   ....[0]....
.L_103:
        /*00bc*/ 	.word	0x00000100


	//   ....[1]....
        /*00c0*/ 	.word	0x00000340


	//   ....[2]....
        /*00c4*/ 	.word	0x00000890


	//----- nvinfo : EIATTR_CRS_STACK_SIZE
	.align		4
.L_104:
        /*00c8*/ 	.byte	0x04, 0x1e
        /*00ca*/ 	.short	(.L_106 - .L_105)
.L_105:
        /*00cc*/ 	.word	0x00000000


	//----- nvinfo : EIATTR_CBANK_PARAM_SIZE
	.align		4
.L_106:
        /*00d0*/ 	.byte	0x03, 0x19
        /*00d2*/ 	.short	0x0050


	//----- nvinfo : EIATTR_PARAM_CBANK
	.align		4
        /*00d4*/ 	.byte	0x04, 0x0a
        /*00d6*/ 	.short	(.L_108 - .L_107)
	.align		4
.L_107:
        /*00d8*/ 	.word	index@(.nv.constant0._Z5relaxPiS_S_S_S_S_S_S_S_S_)
        /*00dc*/ 	.short	0x0380
        /*00de*/ 	.short	0x0050


	//----- nvinfo : EIATTR_SW_WAR
	.align		4
.L_108:
        /*00e0*/ 	.byte	0x04, 0x36
        /*00e2*/ 	.short	(.L_110 - .L_109)
.L_109:
        /*00e4*/ 	.word	0x00000008
.L_110:


//--------------------- .nv.callgraph             --------------------------
	.section	.nv.callgraph,"",@"SHT_CUDA_CALLGRAPH"
	.align	4
	.sectionentsize	8
	.align		4
        /*0000*/ 	.word	0x00000000
	.align		4
        /*0004*/ 	.word	0xffffffff
	.align		4
        /*0008*/ 	.word	0x00000000
	.align		4
        /*000c*/ 	.word	0xfffffffe
	.align		4
        /*0010*/ 	.word	0x00000000
	.align		4
        /*0014*/ 	.word	0xfffffffd
	.align		4
        /*0018*/ 	.word	0x00000000
	.align		4
        /*001c*/ 	.word	0xfffffffc


//--------------------- .nv.constant4             --------------------------
	.section	.nv.constant4,"a",@progbits
	.align	8
	.align		8
.nv.constant4:
        /*0000*/ 	.dword	_ZN34_INTERNAL_cc701da1_4_k_cu_312208974cuda3std3__45__cpo5beginE
	.align		8
        /*0008*/ 	.dword	_ZN34_INTERNAL_cc701da1_4_k_cu_312208974cuda3std3__45__cpo3endE
	.align		8
        /*0010*/ 	.dword	_ZN34_INTERNAL_cc701da1_4_k_cu_312208974cuda3std3__45__cpo6cbeginE
	.align		8
        /*0018*/ 	.dword	_ZN34_INTERNAL_cc701da1_4_k_cu_312208974cuda3std3__45__cpo4cendE
	.align		8
        /*0020*/ 	.dword	_ZN34_INTERNAL_cc701da1_4_k_cu_312208974cuda3std3__45__cpo6rbeginE
	.align		8
        /*0028*/ 	.dword	_ZN34_INTERNAL_cc701da1_4_k_cu_312208974cuda3std3__45__cpo4rendE
	.align		8
        /*0030*/ 	.dword	_ZN34_INTERNAL_cc701da1_4_k_cu_312208974cuda3std3__45__cpo7crbeginE
	.align		8
        /*0038*/ 	.dword	_ZN34_INTERNAL_cc701da1_4_k_cu_312208974cuda3std3__45__cpo5crendE
	.align		8
        /*0040*/ 	.dword	_ZN34_INTERNAL_cc701da1_4_k_cu_312208974cuda3std3__436_GLOBAL__N__cc701da1_4_k_cu_312208976ignoreE
	.align		8
        /*0048*/ 	.dword	_ZN34_INTERNAL_cc701da1_4_k_cu_312208974cuda3std3__419piecewise_constructE
	.align		8
        /*0050*/ 	.dword	_ZN34_INTERNAL_cc701da1_4_k_cu_312208974cuda3std3__48in_placeE
	.align		8
        /*0058*/ 	.dword	_ZN34_INTERNAL_cc701da1_4_k_cu_312208974cuda3std3__420unreachable_sentinelE
	.align		8
        /*0060*/ 	.dword	_ZN34_INTERNAL_cc701da1_4_k_cu_312208974cuda3std3__47nulloptE
	.align		8
        /*0068*/ 	.dword	_ZN34_INTERNAL_cc701da1_4_k_cu_312208974cuda3std3__48unexpectE
	.align		8
        /*0070*/ 	.dword	_ZN34_INTERNAL_cc701da1_4_k_cu_312208974cuda3std6ranges3__45__cpo4swapE
	.align		8
        /*0078*/ 	.dword	_ZN34_INTERNAL_cc701da1_4_k_cu_312208974cuda3std6ranges3__45__cpo9iter_moveE
	.align		8
        /*0080*/ 	.dword	_ZN34_INTERNAL_cc701da1_4_k_cu_312208974cuda3std6ranges3__45__cpo5beginE
	.align		8
        /*0088*/ 	.dword	_ZN34_INTERNAL_cc701da1_4_k_cu_312208974cuda3std6ranges3__45__cpo3endE
	.align		8
        /*0090*/ 	.dword	_ZN34_INTERNAL_cc701da1_4_k_cu_312208974cuda3std6ranges3__45__cpo6cbeginE
	.align		8
        /*0098*/ 	.dword	_ZN34_INTERNAL_cc701da1_4_k_cu_312208974cuda3std6ranges3__45__cpo4cendE
	.align		8
        /*00a0*/ 	.dword	_ZN34_INTERNAL_cc701da1_4_k_cu_312208974cuda3std6ranges3__45__cpo7advanceE
	.align		8
        /*00a8*/ 	.dword	_ZN34_INTERNAL_cc701da1_4_k_cu_312208974cuda3std6ranges3__45__cpo9iter_swapE
	.align		8
        /*00b0*/ 	.dword	_ZN34_INTERNAL_cc701da1_4_k_cu_312208974cuda3std6ranges3__45__cpo4nextE
	.align		8
        /*00b8*/ 	.dword	_ZN34_INTERNAL_cc701da1_4_k_cu_312208974cuda3std6ranges3__45__cpo4prevE
	.align		8
        /*00c0*/ 	.dword	_ZN34_INTERNAL_cc701da1_4_k_cu_312208974cuda3std6ranges3__45__cpo4dataE
	.align		8
        /*00c8*/ 	.dword	_ZN34_INTERNAL_cc701da1_4_k_cu_312208974cuda3std6ranges3__45__cpo5cdataE
	.align		8
        /*00d0*/ 	.dword	_ZN34_INTERNAL_cc701da1_4_k_cu_312208974cuda3std6ranges3__45__cpo4sizeE
	.align		8
        /*00d8*/ 	.dword	_ZN34_INTERNAL_cc701da1_4_k_cu_312208974cuda3std6ranges3__45__cpo5ssizeE
	.align		8
        /*00e0*/ 	.dword	_ZN34_INTERNAL_cc701da1_4_k_cu_312208974cuda3std6ranges3__45__cpo8distanceE
	.align		8
        /*00e8*/ 	.dword	_ZN34_INTERNAL_cc701da1_4_k_cu_312208976thrust24THRUST_300001_SM_1000_NS8cuda_cub3parE
	.align		8
        /*00f0*/ 	.dword	_ZN34_INTERNAL_cc701da1_4_k_cu_312208976thrust24THRUST_300001_SM_1000_NS8cuda_cub10par_nosyncE
	.align		8
        /*00f8*/ 	.dword	_ZN34_INTERNAL_cc701da1_4_k_cu_312208976thrust24THRUST_300001_SM_1000_NS6system6detail10sequential3seqE
	.align		8
        /*0100*/ 	.dword	_ZN34_INTERNAL_cc701da1_4_k_cu_312208976thrust24THRUST_300001_SM_1000_NS12placeholders2_1E
	.align		8
        /*0108*/ 	.dword	_ZN34_INTERNAL_cc701da1_4_k_cu_312208976thrust24THRUST_300001_SM_1000_NS12placeholders2_2E
	.align		8
        /*0110*/ 	.dword	_ZN34_INTERNAL_cc701da1_4_k_cu_312208976thrust24THRUST_300001_SM_1000_NS12placeholders2_3E
	.align		8
        /*0118*/ 	.dword	_ZN34_INTERNAL_cc701da1_4_k_cu_312208976thrust24THRUST_300001_SM_1000_NS12placeholders2_4E
	.align		8
        /*0120*/ 	.dword	_ZN34_INTERNAL_cc701da1_4_k_cu_312208976thrust24THRUST_300001_SM_1000_NS12placeholders2_5E
	.align		8
        /*0128*/ 	.dword	_ZN34_INTERNAL_cc701da1_4_k_cu_312208976thrust24THRUST_300001_SM_1000_NS12placeholders2_6E
	.align		8
        /*0130*/ 	.dword	_ZN34_INTERNAL_cc701da1_4_k_cu_312208976thrust24THRUST_300001_SM_1000_NS12placeholders2_7E
	.align		8
        /*0138*/ 	.dword	_ZN34_INTERNAL_cc701da1_4_k_cu_312208976thrust24THRUST_300001_SM_1000_NS12placeholders2_8E
	.align		8
        /*0140*/ 	.dword	_ZN34_INTERNAL_cc701da1_4_k_cu_312208976thrust24THRUST_300001_SM_1000_NS12placeholders2_9E
	.align		8
        /*0148*/ 	.dword	_ZN34_INTERNAL_cc701da1_4_k_cu_312208976thrust24THRUST_300001_SM_1000_NS12placeholders3_10E
	.align		8
        /*0150*/ 	.dword	_ZN34_INTERNAL_cc701da1_4_k_cu_312208976thrust24THRUST_300001_SM_1000_NS3seqE


//--------------------- .text._ZN3cub18CUB_300001_SM_10006detail8for_each13static_kernelINS2_12policy_hub_t12policy_500_tEmN6thrust24THRUST_300001_SM_1000_NS8cuda_cub20__uninitialized_fill7functorINS7_10device_ptrIiEEiEEEEvT0_T1_ --------------------------
	.section	.text._ZN3cub18CUB_300001_SM_10006detail8for_each13static_kernelINS2_12policy_hub_t12policy_500_tEmN6thrust24THRUST_300001_SM_1000_NS8cuda_cub20__uninitialized_fill7functorINS7_10device_ptrIiEEiEEEEvT0_T1_,"ax",@progbits
	.align	128
        .global         _ZN3cub18CUB_300001_SM_10006detail8for_each13static_kernelINS2_12policy_hub_t12policy_500_tEmN6thrust24THRUST_300001_SM_1000_NS8cuda_cub20__uninitialized_fill7functorINS7_10device_ptrIiEEiEEEEvT0_T1_
        .type           _ZN3cub18CUB_300001_SM_10006detail8for_each13static_kernelINS2_12policy_hub_t12policy_500_tEmN6thrust24THRUST_300001_SM_1000_NS8cuda_cub20__uninitialized_fill7functorINS7_10device_ptrIiEEiEEEEvT0_T1_,@function
        .size           _ZN3cub18CUB_300001_SM_10006detail8for_each13static_kernelINS2_12policy_hub_t12policy_500_tEmN6thrust24THRUST_300001_SM_1000_NS8cuda_cub20__uninitialized_fill7functorINS7_10device_ptrIiEEiEEEEvT0_T1_,(.L_x_11 - _ZN3cub18CUB_300001_SM_10006detail8for_each13static_kernelINS2_12policy_hub_t12policy_500_tEmN6thrust24THRUST_300001_SM_1000_NS8cuda_cub20__uninitialized_fill7functorINS7_10device_ptrIiEEiEEEEvT0_T1_)
        .other          _ZN3cub18CUB_300001_SM_10006detail8for_each13static_kernelINS2_12policy_hub_t12policy_500_tEmN6thrust24THRUST_300001_SM_1000_NS8cuda_cub20__uninitialized_fill7functorINS7_10device_ptrIiEEiEEEEvT0_T1_,@"STO_CUDA_ENTRY STV_DEFAULT"
_ZN3cub18CUB_300001_SM_10006detail8for_each13static_kernelINS2_12policy_hub_t12policy_500_tEmN6thrust24THRUST_300001_SM_1000_NS8cuda_cub20__uninitialized_fill7functorINS7_10device_ptrIiEEiEEEEvT0_T1_:
.text._ZN3cub18CUB_300001_SM_10006detail8for_each13static_kernelINS2_12policy_hub_t12policy_500_tEmN6thrust24THRUST_300001_SM_1000_NS8cuda_cub20__uninitialized_fill7functorINS7_10device_ptrIiEEiEEEEvT0_T1_:
[----:B------:R-:W-:Y:S08]  /*0000*/  LDC R1, c[0x0][0x37c] ;  /* 0x0000df00ff017b82 */ /* 0x000ff00000000800 */
[----:B------:R-:W0:Y:S01]  /*0010*/  S2UR UR4, SR_CTAID.X ;  /* 0x00000000000479c3 */ /* 0x000e220000002500 */
[----:B------:R-:W1:Y:S01]  /*0020*/  LDCU.64 UR6, c[0x0][0x380] ;  /* 0x00007000ff0677ac */ /* 0x000e620008000a00 */
[----:B------:R-:W2:Y:S01]  /*0030*/  LDCU.64 UR8, c[0x0][0x358] ;  /* 0x00006b00ff0877ac */ /* 0x000ea20008000a00 */
[----:B0-----:R-:W-:-:S04]  /*0040*/  UIMAD.WIDE.U32 UR4, UR4, 0x200, URZ ;  /* 0x00000200040478a5 */ /* 0x001fc8000f8e00ff */
[----:B-1----:R-:W-:-:S04]  /*0050*/  UIADD3 UR6, UP0, UPT, -UR4, UR6, URZ ;  /* 0x0000000604067290 */ /* 0x002fc8000ff1e1ff */
[----:B------:R-:W-:Y:S02]  /*0060*/  UIADD3.X UR7, UPT, UPT, ~UR5, UR7, URZ, UP0, !UPT ;  /* 0x0000000705077290 */ /* 0x000fe400087fe5ff */
[----:B------:R-:W-:-:S04]  /*0070*/  UISETP.GE.U32.AND UP0, UPT, UR6, 0x200, UPT ;  /* 0x000002000600788c */ /* 0x000fc8000bf06070 */
[----:B------:R-:W-:-:S09]  /*0080*/  UISETP.GE.U32.AND.EX UP0, UPT, UR7, URZ, UPT, UP0 ;  /* 0x000000ff0700728c */ /* 0x000fd2000bf06100 */
[----:B--2---:R-:W-:Y:S05]  /*0090*/  BRA.U !UP0, `(.L_x_0) ;  /* 0x0000000108287547 */ /* 0x004fea000b800000 */
[----:B------:R-:W0:Y:S01]  /*00a0*/  S2R R0, SR_TID.X ;  /* 0x0000000000007919 */ /* 0x000e220000002100 */
[----:B------:R-:W1:Y:S01]  /*00b0*/  LDCU.64 UR6, c[0x0][0x388] ;  /* 0x00007100ff0677ac */ /* 0x000e620008000a00 */
[----:B------:R-:W2:Y:S01]  /*00c0*/  LDC R5, c[0x0][0x390] ;  /* 0x0000e400ff057b82 */ /* 0x000ea20000000800 */
[----:B0-----:R-:W-:-:S05]  /*00d0*/  IADD3 R0, P0, PT, R0, UR4, RZ ;  /* 0x0000000400007c10 */ /* 0x001fca000ff1e0ff */
[----:B------:R-:W-:Y:S01]  /*00e0*/  IMAD.X R3, RZ, RZ, UR5, P0 ;  /* 0x00000005ff037e24 */ /* 0x000fe200080e06ff */
[----:B-1----:R-:W-:-:S04]  /*00f0*/  LEA R2, P0, R0, UR6, 0x2 ;  /* 0x0000000600027c11 */ /* 0x002fc8000f8010ff */
[----:B------:R-:W-:-:S05]  /*0100*/  LEA.HI.X R3, R0, UR7, R3, 0x2, P0 ;  /* 0x0000000700037c11 */ /* 0x000fca00080f1403 */
[----:B--2---:R-:W-:Y:S04]  /*0110*/  STG.E desc[UR8][R2.64], R5 ;  /* 0x0000000502007986 */ /* 0x004fe8000c101908 */
[----:B------:R-:W-:Y:S01]  /*0120*/  STG.E desc[UR8][R2.64+0x400], R5 ;  /* 0x0004000502007986 */ /* 0x000fe2000c101908 */
[----:B------:R-:W-:Y:S05]  /*0130*/  EXIT ;  /* 0x000000000000794d */ /* 0x000fea0003800000 */
.L_x_0:
[----:B------:R-:W0:Y:S01]  /*0140*/  S2R R0, SR_TID.X ;  /* 0x0000000000007919 */ /* 0x000e220000002100 */
[----:B------:R-:W-:Y:S01]  /*0150*/  IMAD.U32 R2, RZ, RZ, UR7 ;  /* 0x00000007ff027e24 */ /* 0x000fe2000f8e00ff */
[----:B------:R-:W1:Y:S01]  /*0160*/  LDCU.64 UR10, c[0x0][0x388] ;  /* 0x00007100ff0a77ac */ /* 0x000e620008000a00 */
[----:B------:R-:W-:Y:S01]  /*0170*/  IMAD.U32 R4, RZ, RZ, UR7 ;  /* 0x00000007ff047e24 */ /* 0x000fe2000f8e00ff */
[----:B0-----:R-:W-:-:S04]  /*0180*/  ISETP.LT.U32.AND P0, PT, R0, UR6, PT ;  /* 0x0000000600007c0c */ /* 0x001fc8000bf01070 */
[----:B------:R-:W-:Y:S01]  /*0190*/  ISETP.GT.U32.AND.EX P0, PT, R2, RZ, PT, P0 ;  /* 0x000000ff0200720c */ /* 0x000fe20003f04100 */
[C---:B------:R-:W-:Y:S01]  /*01a0*/  VIADD R2, R0.reuse, 0x100 ;  /* 0x0000010000027836 */ /* 0x040fe20000000000 */
[----:B------:R-:W-:-:S04]  /*01b0*/  IADD3 R0, P2, PT, R0, UR4, RZ ;  /* 0x0000000400007c10 */ /* 0x000fc8000ff5e0ff */
[----:B------:R-:W-:Y:S01]  /*01c0*/  ISETP.LT.U32.AND P1, PT, R2, UR6, PT ;  /* 0x0000000602007c0c */ /* 0x000fe2000bf21070 */
[----:B------:R-:W-:Y:S01]  /*01d0*/  IMAD.X R3, RZ, RZ, UR5, P2 ;  /* 0x00000005ff037e24 */ /* 0x000fe200090e06ff */
[----:B-1----:R-:W-:Y:S02]  /*01e0*/  LEA R2, P2, R0, UR10, 0x2 ;  /* 0x0000000a00027c11 */ /* 0x002fe4000f8410ff */
[----:B------:R-:W-:Y:S02]  /*01f0*/  ISETP.GT.U32.AND.EX P1, PT, R4, RZ, PT, P1 ;  /* 0x000000ff0400720c */ /* 0x000fe40003f24110 */
[----:B------:R-:W-:Y:S01]  /*0200*/  LEA.HI.X R3, R0, UR11, R3, 0x2, P2 ;  /* 0x0000000b00037c11 */ /* 0x000fe200090f1403 */
[----:B------:R-:W0:Y:S04]  /*0210*/  @P0 LDC R5, c[0x0][0x390] ;  /* 0x0000e400ff050b82 */ /* 0x000e280000000800 */
[----:B0-----:R0:W-:Y:S06]  /*0220*/  @P0 STG.E desc[UR8][R2.64], R5 ;  /* 0x0000000502000986 */ /* 0x0011ec000c101908 */
[----:B------:R-:W-:Y:S05]  /*0230*/  @!P1 EXIT ;  /* 0x000000000000994d */ /* 0x000fea0003800000 */
[----:B0-----:R-:W0:Y:S02]  /*0240*/  LDC R5, c[0x0][0x390] ;  /* 0x0000e400ff057b82 */ /* 0x001e240000000800 */
[----:B0-----:R-:W-:Y:S01]  /*0250*/  STG.E desc[UR8][R2.64+0x400], R5 ;  /* 0x0004000502007986 */ /* 0x001fe2000c101908 */
[----:B------:R-:W-:Y:S05]  /*0260*/  EXIT ;  /* 0x000000000000794d */ /* 0x000fea0003800000 */
.L_x_1:
[----:B------:R-:W-:-:S00]  /*0270*/  BRA `(.L_x_1) ;  /* 0xfffffffc00fc7947 */ /* 0x000fc0000383ffff */
[----:B------:R-:W-:-:S00]  /*0280*/  NOP ;  /* 0x0000000000007918 */ /* 0x000fc00000000000 */
[----:B------:R-:W-:-:S00]  /*0290*/  NOP ;  /* 0x0000000000007918 */ /* 0x000fc00000000000 */
[----:B------:R-:W-:-:S00]  /*02a0*/  NOP ;  /* 0x0000000000007918 */ /* 0x000fc00000000000 */
[----:B------:R-:W-:-:S00]  /*02b0*/  NOP ;  /* 0x0000000000007918 */ /* 0x000fc00000000000 */
[----:B------:R-:W-:-:S00]  /*02c0*/  NOP ;  /* 0x0000000000007918 */ /* 0x000fc00000000000 */
[----:B------:R-:W-:-:S00]  /*02d0*/  NOP ;  /* 0x0000000000007918 */ /* 0x000fc00000000000 */
[----:B------:R-:W-:-:S00]  /*02e0*/  NOP ;  /* 0x0000000000007918 */ /* 0x000fc00000000000 */
[----:B------:R-:W-:-:S00]  /*02f0*/  NOP ;  /* 0x0000000000007918 */ /* 0x000fc00000000000 */
.L_x_11:


//--------------------- .text._ZN3cub18CUB_300001_SM_10006detail11EmptyKernelIvEEvv --------------------------
	.section	.text._ZN3cub18CUB_300001_SM_10006detail11EmptyKernelIvEEvv,"ax",@progbits
	.align	128
        .global         _ZN3cub18CUB_300001_SM_10006detail11EmptyKernelIvEEvv
        .type           _ZN3cub18CUB_300001_SM_10006detail11EmptyKernelIvEEvv,@function
        .size           _ZN3cub18CUB_300001_SM_10006detail11EmptyKernelIvEEvv,(.L_x_12 - _ZN3cub18CUB_300001_SM_10006detail11EmptyKernelIvEEvv)
        .other          _ZN3cub18CUB_300001_SM_10006detail11EmptyKernelIvEEvv,@"STO_CUDA_ENTRY STV_DEFAULT"
_ZN3cub18CUB_300001_SM_10006detail11EmptyKernelIvEEvv:
.text._ZN3cub18CUB_300001_SM_10006detail11EmptyKernelIvEEvv:
[----:B------:R-:W-:Y:S01]  /*0000*/  LDC R1, c[0x0][0x37c] ;  /* 0x0000df00ff017b82 */ /* 0x000fe20000000800 */
[----:B------:R-:W-:Y:S05]  /*0010*/  EXIT ;  /* 0x000000000000794d */ /* 0x000fea0003800000 */
.L_x_2:
        /* <DEDUP_REMOVED lines=14> */
.L_x_12:


//--------------------- .text._Z5relaxPiS_S_S_S_S_S_S_S_S_ --------------------------
	.section	.text._Z5relaxPiS_S_S_S_S_S_S_S_S_,"ax",@progbits
	.align	128
        .global         _Z5relaxPiS_S_S_S_S_S_S_S_S_
        .type           _Z5relaxPiS_S_S_S_S_S_S_S_S_,@function
        .size           _Z5relaxPiS_S_S_S_S_S_S_S_S_,(.L_x_13 - _Z5relaxPiS_S_S_S_S_S_S_S_S_)
        .other          _Z5relaxPiS_S_S_S_S_S_S_S_S_,@"STO_CUDA_ENTRY STV_DEFAULT"
_Z5relaxPiS_S_S_S_S_S_S_S_S_:
.text._Z5relaxPiS_S_S_S_S_S_S_S_S_:
[----:B------:R-:W-:Y:S08]  /*0000*/  LDC R1, c[0x0][0x37c] ;  /* 0x0000df00ff017b82 */ /* 0x000ff00000000800 */
[----:B------:R-:W0:Y:S01]  /*0010*/  LDC.64 R2, c[0x0][0x390] ;  /* 0x0000e400ff027b82 */ /* 0x000e220000000a00 */
[----:B------:R-:W0:Y:S07]  /*0020*/  LDCU.64 UR4, c[0x0][0x358] ;  /* 0x00006b00ff0477ac */ /* 0x000e2e0008000a00 */
[----:B------:R-:W1:Y:S08]  /*0030*/  LDC.64 R4, c[0x0][0x3a8] ;  /* 0x0000ea00ff047b82 */ /* 0x000e700000000a00 */
[----:B------:R-:W2:Y:S01]  /*0040*/  LDC.64 R6, c[0x0][0x3a0] ;  /* 0x0000e800ff067b82 */ /* 0x000ea20000000a00 */
[----:B0-----:R-:W1:Y:S01]  /*0050*/  LDG.E R0, desc[UR4][R2.64] ;  /* 0x0000000402007981 */ /* 0x001e62000c1e1900 */
[----:B------:R-:W0:Y:S06]  /*0060*/  S2R R9, SR_TID.X ;  /* 0x0000000000097919 */ /* 0x000e2c0000002100 */
[----:B------:R-:W0:Y:S08]  /*0070*/  S2UR UR6, SR_CTAID.X ;  /* 0x00000000000679c3 */ /* 0x000e300000002500 */
[----:B------:R-:W0:Y:S01]  /*0080*/  LDC R8, c[0x0][0x360] ;  /* 0x0000d800ff087b82 */ /* 0x000e220000000800 */
[----:B-1----:R-:W-:-:S04]  /*0090*/  IMAD.WIDE R4, R0, 0x4, R4 ;  /* 0x0000000400047825 */ /* 0x002fc800078e0204 */
[----:B--2---:R-:W-:Y:S02]  /*00a0*/  IMAD.WIDE R6, R0, 0x4, R6 ;  /* 0x0000000400067825 */ /* 0x004fe400078e0206 */
[----:B------:R-:W2:Y:S04]  /*00b0*/  LDG.E R4, desc[UR4][R4.64] ;  /* 0x0000000404047981 */ /* 0x000ea8000c1e1900 */
[----:B------:R-:W2:Y:S01]  /*00c0*/  LDG.E R7, desc[UR4][R6.64] ;  /* 0x0000000406077981 */ /* 0x000ea2000c1e1900 */
[----:B0-----:R-:W-:Y:S02]  /*00d0*/  IMAD R8, R8, UR6, R9 ;  /* 0x0000000608087c24 */ /* 0x001fe4000f8e0209 */
[----:B--2---:R-:W-:-:S05]  /*00e0*/  IMAD.IADD R3, R4, 0x1, -R7 ;  /* 0x0000000104037824 */ /* 0x004fca00078e0a07 */
[----:B------:R-:W-:-:S13]  /*00f0*/  ISETP.GE.AND P0, PT, R8, R3, PT ;  /* 0x000000030800720c */ /* 0x000fda0003f06270 */
[----:B------:R-:W-:Y:S05]  /*0100*/  @P0 EXIT ;  /* 0x000000000000094d */ /* 0x000fea0003800000 */
[----:B------:R-:W0:Y:S02]  /*0110*/  LDC.64 R2, c[0x0][0x398] ;  /* 0x0000e600ff027b82 */ /* 0x000e240000000a00 */
[----:B0-----:R0:W2:Y:S01]  /*0120*/  LDG.E R3, desc[UR4][R2.64] ;  /* 0x0000000402037981 */ /* 0x0010a2000c1e1900 */
[----:B------:R-:W-:-:S05]  /*0130*/  IMAD.IADD R7, R8, 0x1, R7 ;  /* 0x0000000108077824 */ /* 0x000fca00078e0207 */
[----:B------:R-:W-:Y:S02]  /*0140*/  ISETP.GE.AND P2, PT, R7, RZ, PT ;  /* 0x000000ff0700720c */ /* 0x000fe40003f46270 */
[----:B0-----:R-:W-:Y:S02]  /*0150*/  IABS R2, R7 ;  /* 0x0000000700027213 */ /* 0x001fe40000000000 */
[----:B--2---:R-:W-:-:S04]  /*0160*/  IABS R9, R3 ;  /* 0x0000000300097213 */ /* 0x004fc80000000000 */
[----:B------:R-:W0:Y:S08]  /*0170*/  I2F.RP R6, R9 ;  /* 0x0000000900067306 */ /* 0x000e300000209400 */
[----:B0-----:R-:W0:Y:S02]  /*0180*/  MUFU.RCP R6, R6 ;  /* 0x0000000600067308 */ /* 0x001e240000001000 */
[----:B0-----:R-:W-:-:S06]  /*0190*/  VIADD R4, R6, 0xffffffe ;  /* 0x0ffffffe06047836 */ /* 0x001fcc0000000000 */
[----:B------:R0:W1:Y:S02]  /*01a0*/  F2I.FTZ.U32.TRUNC.NTZ R5, R4 ;  /* 0x0000000400057305 */ /* 0x000064000021f000 */
[----:B0-----:R-:W-:Y:S01]  /*01b0*/  HFMA2 R4, -RZ, RZ, 0, 0 ;  /* 0x00000000ff047431 */ /* 0x001fe200000001ff */
[----:B-1----:R-:W-:-:S05]  /*01c0*/  IADD3 R10, PT, PT, RZ, -R5, RZ ;  /* 0x80000005ff0a7210 */ /* 0x002fca0007ffe0ff */
[----:B------:R-:W-:-:S04]  /*01d0*/  IMAD.MOV.U32 R8, RZ, RZ, R10 ;  /* 0x000000ffff087224 */ /* 0x000fc800078e000a */
[----:B------:R-:W-:Y:S01]  /*01e0*/  IMAD R11, R8, R9, RZ ;  /* 0x00000009080b7224 */ /* 0x000fe200078e02ff */
[----:B------:R-:W-:-:S03]  /*01f0*/  IABS R8, R3 ;  /* 0x0000000300087213 */ /* 0x000fc60000000000 */
[----:B------:R-:W-:-:S04]  /*0200*/  IMAD.HI.U32 R5, R5, R11, R4 ;  /* 0x0000000b05057227 */ /* 0x000fc800078e0004 */
[----:B------:R-:W-:Y:S02]  /*0210*/  IMAD.MOV R4, RZ, RZ, -R8 ;  /* 0x000000ffff047224 */ /* 0x000fe400078e0a08 */
[----:B------:R-:W-:-:S04]  /*0220*/  IMAD.HI.U32 R5, R5, R2, RZ ;  /* 0x0000000205057227 */ /* 0x000fc800078e00ff */
[----:B------:R-:W-:Y:S02]  /*0230*/  IMAD R2, R5, R4, R2 ;  /* 0x0000000405027224 */ /* 0x000fe400078e0202 */
[----:B------:R-:W0:Y:S03]  /*0240*/  LDC.64 R4, c[0x0][0x388] ;  /* 0x0000e200ff047b82 */ /* 0x000e260000000a00 */
[----:B------:R-:W-:-:S13]  /*0250*/  ISETP.GT.U32.AND P0, PT, R9, R2, PT ;  /* 0x000000020900720c */ /* 0x000fda0003f04070 */
[----:B------:R-:W-:Y:S02]  /*0260*/  @!P0 IADD3 R2, PT, PT, R2, -R9, RZ ;  /* 0x8000000902028210 */ /* 0x000fe40007ffe0ff */
[----:B------:R-:W-:Y:S02]  /*0270*/  ISETP.NE.AND P0, PT, R3, RZ, PT ;  /* 0x000000ff0300720c */ /* 0x000fe40003f05270 */
[----:B------:R-:W-:-:S13]  /*0280*/  ISETP.GT.U32.AND P1, PT, R9, R2, PT ;  /* 0x000000020900720c */ /* 0x000fda0003f24070 */
[----:B------:R-:W-:-:S05]  /*0290*/  @!P1 IMAD.IADD R2, R2, 0x1, -R9 ;  /* 0x0000000102029824 */ /* 0x000fca00078e0a09 */
[----:B------:R-:W-:Y:S02]  /*02a0*/  @!P2 IADD3 R2, PT, PT, -R2, RZ, RZ ;  /* 0x000000ff0202a210 */ /* 0x000fe40007ffe1ff */
[----:B------:R-:W-:-:S05]  /*02b0*/  @!P0 LOP3.LUT R2, RZ, R3, RZ, 0x33, !PT ;  /* 0x00000003ff028212 */ /* 0x000fca00078e33ff */
[----:B------:R-:W-:-:S04]  /*02c0*/  IMAD R3, R0, R3, R2 ;  /* 0x0000000300037224 */ /* 0x000fc800078e0202 */
[----:B0-----:R-:W-:Y:S02]  /*02d0*/  IMAD.WIDE R4, R3, 0x4, R4 ;  /* 0x0000000403047825 */ /* 0x001fe400078e0204 */
[----:B------:R-:W0:Y:S03]  /*02e0*/  LDC.64 R2, c[0x0][0x3b8] ;  /* 0x0000ee00ff027b82 */ /* 0x000e260000000a00 */
[----:B------:R-:W0:Y:S02]  /*02f0*/  LDG.E R9, desc[UR4][R4.64] ;  /* 0x0000000404097981 */ /* 0x000e24000c1e1900 */
[----:B0-----:R-:W-:-:S05]  /*0300*/  IMAD.WIDE R2, R9, 0x4, R2 ;  /* 0x0000000409027825 */ /* 0x001fca00078e0202 */
[----:B------:R-:W2:Y:S04]  /*0310*/  LDG.E R0, desc[UR4][R2.64] ;  /* 0x0000000402007981 */ /* 0x000ea8000c1e1900 */
[----:B------:R-:W2:Y:S02]  /*0320*/  LDG.E R7, desc[UR4][R2.64+0x4] ;  /* 0x0000040402077981 */ /* 0x000ea4000c1e1900 */
[----:B--2---:R-:W-:-:S13]  /*0330*/  ISETP.GE.AND P0, PT, R0, R7, PT ;  /* 0x000000070000720c */ /* 0x004fda0003f06270 */
[----:B------:R-:W-:Y:S05]  /*0340*/  @P0 EXIT ;  /* 0x000000000000094d */ /* 0x000fea0003800000 */
[----:B------:R-:W0:Y:S02]  /*0350*/  LDC.64 R4, c[0x0][0x3c0] ;  /* 0x0000f000ff047b82 */ /* 0x000e240000000a00 */
[----:B0-----:R-:W-:-:S07]  /*0360*/  IMAD.WIDE R4, R9, 0x4, R4 ;  /* 0x0000000409047825 */ /* 0x001fce00078e0204 */
.L_x_9:
[----:B0-----:R-:W0:Y:S08]  /*0370*/  LDC.64 R6, c[0x0][0x3b0] ;  /* 0x0000ec00ff067b82 */ /* 0x001e300000000a00 */
[----:B------:R-:W1:Y:S08]  /*0380*/  LDC.64 R8, c[0x0][0x380] ;  /* 0x0000e000ff087b82 */ /* 0x000e700000000a00 */
[----:B------:R-:W2:Y:S01]  /*0390*/  LDC.64 R12, c[0x0][0x3c0] ;  /* 0x0000f000ff0c7b82 */ /* 0x000ea20000000a00 */
[----:B0-----:R-:W-:-:S05]  /*03a0*/  IMAD.WIDE R6, R0, 0x4, R6 ;  /* 0x0000000400067825 */ /* 0x001fca00078e0206 */
[----:B------:R-:W1:Y:S01]  /*03b0*/  LDG.E R10, desc[UR4][R6.64] ;  /* 0x00000004060a7981 */ /* 0x000e62000c1e1900 */
[----:B------:R-:W-:Y:S01]  /*03c0*/  BSSY B0, `(.L_x_3) ;  /* 0x0000036000007945 */ /* 0x000fe20003800000 */
[----:B------:R-:W-:Y:S01]  /*03d0*/  PRMT R14, RZ, 0x7610, R14 ;  /* 0x00007610ff0e7816 */ /* 0x000fe2000000000e */
[----:B-1----:R-:W-:-:S04]  /*03e0*/  IMAD.WIDE R8, R10, 0x4, R8 ;  /* 0x000000040a087825 */ /* 0x002fc800078e0208 */
[----:B--2---:R-:W-:-:S07]  /*03f0*/  IMAD.WIDE R12, R10, 0x4, R12 ;  /* 0x000000040a0c7825 */ /* 0x004fce00078e020c */
.L_x_6:
[----:B------:R-:W-:Y:S01]  /*0400*/  IMAD.MOV.U32 R17, RZ, RZ, 0x1 ;  /* 0x00000001ff117424 */ /* 0x000fe200078e00ff */
[----:B------:R-:W-:Y:S01]  /*0410*/  MOV R16, RZ ;  /* 0x000000ff00107202 */ /* 0x000fe20000000f00 */
[----:B------:R-:W-:Y:S05]  /*0420*/  YIELD ;  /* 0x0000000000007946 */ /* 0x000fea0003800000 */
[----:B------:R-:W2:Y:S01]  /*0430*/  ATOMG.E.CAS.STRONG.GPU PT, R15, [R8], R16, R17 ;  /* 0x00000010080f73a9 */ /* 0x000ea200001ee111 */
[----:B------:R-:W-:Y:S01]  /*0440*/  BSSY.RECONVERGENT B1, `(.L_x_4) ;  /* 0x000002c000017945 */ /* 0x000fe20003800200 */
[C---:B--2---:R-:W-:Y:S02]  /*0450*/  ISETP.NE.AND P1, PT, R15.reuse, RZ, PT ;  /* 0x000000ff0f00720c */ /* 0x044fe40003f25270 */
[----:B------:R-:W-:-:S11]  /*0460*/  ISETP.NE.AND P0, PT, R15, RZ, PT ;  /* 0x000000ff0f00720c */ /* 0x000fd60003f05270 */
[----:B------:R-:W-:Y:S05]  /*0470*/  @P1 BRA `(.L_x_5) ;  /* 0x0000000000a01947 */ /* 0x000fea0003800000 */
[----:B------:R-:W2:Y:S04]  /*0480*/  LDG.E R11, desc[UR4][R4.64] ;  /* 0x00000004040b7981 */ /* 0x000ea8000c1e1900 */
[----:B------:R-:W2:Y:S04]  /*0490*/  LDG.E R18, desc[UR4][R6.64+0x4] ;  /* 0x0000040406127981 */ /* 0x000ea8000c1e1900 */
[----:B------:R-:W3:Y:S01]  /*04a0*/  LDG.E R20, desc[UR4][R12.64] ;  /* 0x000000040c147981 */ /* 0x000ee2000c1e1900 */
[----:B------:R-:W0:Y:S03]  /*04b0*/  LDC.64 R16, c[0x0][0x3c8] ;  /* 0x0000f200ff107b82 */ /* 0x000e260000000a00 */
[----:B0-----:R-:W4:Y:S01]  /*04c0*/  LDG.E R15, desc[UR4][R16.64] ;  /* 0x00000004100f7981 */ /* 0x001f22000c1e1900 */
[----:B--2---:R-:W-:-:S02]  /*04d0*/  IMAD.IADD R11, R11, 0x1, R18 ;  /* 0x000000010b0b7824 */ /* 0x004fc400078e0212 */
[----:B------:R-:W-:-:S03]  /*04e0*/  HFMA2 R18, -RZ, RZ, 0, 5.9604644775390625e-08 ;  /* 0x00000001ff127431 */ /* 0x000fc600000001ff */
[----:B---3--:R-:W-:-:S13]  /*04f0*/  ISETP.GT.AND P1, PT, R20, R11, PT ;  /* 0x0000000b1400720c */ /* 0x008fda0003f24270 */
[----:B------:R0:W-:Y:S01]  /*0500*/  @P1 STG.E desc[UR4][R12.64], R11 ;  /* 0x0000000b0c001986 */ /* 0x0001e2000c101904 */
[----:B------:R-:W-:-:S03]  /*0510*/  @P1 PRMT R14, R18, 0x7610, R14 ;  /* 0x00007610120e1816 */ /* 0x000fc6000000000e */
[----:B------:R1:W-:Y:S01]  /*0520*/  STG.E desc[UR4][R8.64], RZ ;  /* 0x000000ff08007986 */ /* 0x0003e2000c101904 */
[----:B------:R-:W-:Y:S06]  /*0530*/  MEMBAR.SC.GPU ;  /* 0x0000000000007992 */ /* 0x000fec0000002000 */
[----:B------:R-:W-:-:S00]  /*0540*/  ERRBAR ;  /* 0x00000000000079ab */ /* 0x000fc00000000000 */
[----:B------:R-:W-:Y:S06]  /*0550*/  CGAERRBAR ;  /* 0x00000000000075ab */ /* 0x000fec0000000000 */
[----:B------:R-:W-:Y:S01]  /*0560*/  CCTL.IVALL ;  /* 0x00000000ff00798f */ /* 0x000fe20002000000 */
[----:B----4-:R-:W-:Y:S02]  /*0570*/  IABS R18, R15 ;  /* 0x0000000f00127213 */ /* 0x010fe40000000000 */
[----:B------:R-:W-:Y:S02]  /*0580*/  IABS R20, R11 ;  /* 0x0000000b00147213 */ /* 0x000fe40000000000 */
[----:B------:R-:W2:Y:S01]  /*0590*/  I2F.RP R19, R18 ;  /* 0x0000001200137306 */ /* 0x000ea20000209400 */
[----:B------:R-:W-:-:S02]  /*05a0*/  IABS R22, R15 ;  /* 0x0000000f00167213 */ /* 0x000fc40000000000 */
[----:B0-----:R-:W-:-:S04]  /*05b0*/  LOP3.LUT R11, R11, R15, RZ, 0x3c, !PT ;  /* 0x0000000f0b0b7212 */ /* 0x001fc800078e3cff */
[----:B------:R-:W-:Y:S01]  /*05c0*/  ISETP.GE.AND P2, PT, R11, RZ, PT ;  /* 0x000000ff0b00720c */ /* 0x000fe20003f46270 */
[----:B--2---:R-:W0:Y:S02]  /*05d0*/  MUFU.RCP R19, R19 ;  /* 0x0000001300137308 */ /* 0x004e240000001000 */
[----:B0-----:R-:W-:Y:S01]  /*05e0*/  VIADD R16, R19, 0xffffffe ;  /* 0x0ffffffe13107836 */ /* 0x001fe20000000000 */
[----:B------:R-:W-:-:S05]  /*05f0*/  IADD3 R19, PT, PT, RZ, -R22, RZ ;  /* 0x80000016ff137210 */ /* 0x000fca0007ffe0ff */
[----:B------:R0:W2:Y:S02]  /*0600*/  F2I.FTZ.U32.TRUNC.NTZ R17, R16 ;  /* 0x0000001000117305 */ /* 0x0000a4000021f000 */
[----:B0-----:R-:W-:Y:S01]  /*0610*/  IMAD.MOV.U32 R16, RZ, RZ, RZ ;  /* 0x000000ffff107224 */ /* 0x001fe200078e00ff */
[----:B--2---:R-:W-:-:S05]  /*0620*/  IADD3 R21, PT, PT, RZ, -R17, RZ ;  /* 0x80000011ff157210 */ /* 0x004fca0007ffe0ff */
[----:B------:R-:W-:-:S04]  /*0630*/  IMAD R21, R21, R18, RZ ;  /* 0x0000001215157224 */ /* 0x000fc800078e02ff */
[----:B------:R-:W-:-:S06]  /*0640*/  IMAD.HI.U32 R17, R17, R21, R16 ;  /* 0x0000001511117227 */ /* 0x000fcc00078e0010 */
[----:B------:R-:W-:-:S04]  /*0650*/  IMAD.HI.U32 R17, R17, R20, RZ ;  /* 0x0000001411117227 */ /* 0x000fc800078e00ff */
[----:B------:R-:W-:-:S05]  /*0660*/  IMAD R19, R17, R19, R20 ;  /* 0x0000001311137224 */ /* 0x000fca00078e0214 */
[----:B------:R-:W-:-:S13]  /*0670*/  ISETP.GT.U32.AND P3, PT, R18, R19, PT ;  /* 0x000000131200720c */ /* 0x000fda0003f64070 */
[----:B------:R-:W-:Y:S01]  /*0680*/  @!P3 IMAD.IADD R19, R19, 0x1, -R18 ;  /* 0x000000011313b824 */ /* 0x000fe200078e0a12 */
[----:B------:R-:W-:Y:S02]  /*0690*/  @!P3 IADD3 R17, PT, PT, R17, 0x1, RZ ;  /* 0x000000011111b810 */ /* 0x000fe40007ffe0ff */
[----:B------:R-:W-:Y:S02]  /*06a0*/  ISETP.NE.AND P3, PT, R15, RZ, PT ;  /* 0x000000ff0f00720c */ /* 0x000fe40003f65270 */
[----:B------:R-:W-:-:S13]  /*06b0*/  ISETP.GE.U32.AND P1, PT, R19, R18, PT ;  /* 0x000000121300720c */ /* 0x000fda0003f26070 */
[----:B------:R-:W-:-:S05]  /*06c0*/  @P1 VIADD R17, R17, 0x1 ;  /* 0x0000000111111836 */ /* 0x000fca0000000000 */
[----:B------:R-:W-:-:S05]  /*06d0*/  MOV R11, R17 ;  /* 0x00000011000b7202 */ /* 0x000fca0000000f00 */
[----:B------:R-:W-:Y:S01]  /*06e0*/  @!P2 IMAD.MOV R11, RZ, RZ, -R11 ;  /* 0x000000ffff0ba224 */ /* 0x000fe200078e0a0b */
[----:B-1----:R-:W-:-:S07]  /*06f0*/  @!P3 LOP3.LUT R11, RZ, R15, RZ, 0x33, !PT ;  /* 0x0000000fff0bb212 */ /* 0x002fce00078e33ff */
.L_x_5:
[----:B------:R-:W-:Y:S05]  /*0700*/  BSYNC.RECONVERGENT B1 ;  /* 0x0000000000017941 */ /* 0x000fea0003800200 */
.L_x_4:
[----:B------:R-:W-:Y:S05]  /*0710*/  @P0 BRA `(.L_x_6) ;  /* 0xfffffffc00380947 */ /* 0x000fea000383ffff */
[----:B------:R-:W-:Y:S05]  /*0720*/  BSYNC B0 ;  /* 0x0000000000007941 */ /* 0x000fea0003800000 */
.L_x_3:
[----:B------:R-:W-:Y:S01]  /*0730*/  LOP3.LUT P0, RZ, R14, 0xff, RZ, 0xc0, !PT ;  /* 0x000000ff0eff7812 */ /* 0x000fe2000780c0ff */
[----:B------:R-:W-:-:S12]  /*0740*/  BSSY.RECONVERGENT B0, `(.L_x_7) ;  /* 0x0000010000007945 */ /* 0x000fd80003800200 */
[----:B------:R-:W-:Y:S05]  /*0750*/  @!P0 BRA `(.L_x_8) ;  /* 0x0000000000388947 */ /* 0x000fea0003800000 */
[----:B------:R-:W0:Y:S08]  /*0760*/  LDC.64 R12, c[0x0][0x398] ;  /* 0x0000e600ff0c7b82 */ /* 0x000e300000000a00 */
[----:B------:R-:W1:Y:S08]  /*0770*/  LDC.64 R6, c[0x0][0x3a8] ;  /* 0x0000ea00ff067b82 */ /* 0x000e700000000a00 */
[----:B------:R-:W2:Y:S01]  /*0780*/  LDC.64 R8, c[0x0][0x388] ;  /* 0x0000e200ff087b82 */ /* 0x000ea20000000a00 */
[----:B0-----:R-:W3:Y:S01]  /*0790*/  LDG.E R15, desc[UR4][R12.64] ;  /* 0x000000040c0f7981 */ /* 0x001ee2000c1e1900 */
[----:B-1----:R-:W-:-:S06]  /*07a0*/  IMAD.WIDE R6, R11, 0x4, R6 ;  /* 0x000000040b067825 */ /* 0x002fcc00078e0206 */
[----:B---3--:R-:W3:Y:S04]  /*07b0*/  ATOMG.E.INC.STRONG.GPU PT, R6, desc[UR4][R6.64], R15 ;  /* 0x8000000f060679a8 */ /* 0x008ee800099ef104 */
[----:B------:R-:W3:Y:S02]  /*07c0*/  LDG.E R14, desc[UR4][R12.64] ;  /* 0x000000040c0e7981 */ /* 0x000ee4000c1e1900 */
[----:B---3--:R-:W-:-:S04]  /*07d0*/  IMAD R17, R11, R14, R6 ;  /* 0x0000000e0b117224 */ /* 0x008fc800078e0206 */
[----:B--2---:R-:W-:-:S05]  /*07e0*/  IMAD.WIDE R8, R17, 0x4, R8 ;  /* 0x0000000411087825 */ /* 0x004fca00078e0208 */
[----:B------:R0:W-:Y:S01]  /*07f0*/  STG.E desc[UR4][R8.64], R10 ;  /* 0x0000000a08007986 */ /* 0x0001e2000c101904 */
[----:B------:R-:W-:Y:S06]  /*0800*/  MEMBAR.SC.GPU ;  /* 0x0000000000007992 */ /* 0x000fec0000002000 */
[----:B------:R-:W-:-:S00]  /*0810*/  ERRBAR ;  /* 0x00000000000079ab */ /* 0x000fc00000000000 */
[----:B------:R-:W-:Y:S06]  /*0820*/  CGAERRBAR ;  /* 0x00000000000075ab */ /* 0x000fec0000000000 */
[----:B------:R-:W-:Y:S01]  /*0830*/  CCTL.IVALL ;  /* 0x00000000ff00798f */ /* 0x000fe20002000000 */
.L_x_8:
[----:B------:R-:W-:Y:S05]  /*0840*/  BSYNC.RECONVERGENT B0 ;  /* 0x0000000000007941 */ /* 0x000fea0003800200 */
.L_x_7:
[----:B------:R-:W2:Y:S01]  /*0850*/  LDG.E R7, desc[UR4][R2.64+0x4] ;  /* 0x0000040402077981 */ /* 0x000ea2000c1e1900 */
[----:B------:R-:W-:-:S04]  /*0860*/  IADD3 R0, PT, PT, R0, 0x2, RZ ;  /* 0x0000000200007810 */ /* 0x000fc80007ffe0ff */
[----:B--2---:R-:W-:-:S13]  /*0870*/  ISETP.GE.AND P0, PT, R0, R7, PT ;  /* 0x000000070000720c */ /* 0x004fda0003f06270 */
[----:B------:R-:W-:Y:S05]  /*0880*/  @!P0 BRA `(.L_x_9) ;  /* 0xfffffff800b88947 */ /* 0x000fea000383ffff */
[----:B------:R-:W-:Y:S05]  /*0890*/  EXIT ;  /* 0x000000000000794d */ /* 0x000fea0003800000 */
.L_x_10:
        /* <DEDUP_REMOVED lines=14> */
.L_x_13:


//--------------------- .nv.shared.reserved.0     --------------------------
	.section	.nv.shared.reserved.0,"aw",@nobits
	.weak		__nv_reservedSMEM_offset_0_alias
	.size		__nv_reservedSMEM_offset_0_alias, 0, 64
	.other		__nv_reservedSMEM_offset_0_alias,@"STO_CUDA_RESERVED_SHARED STV_DEFAULT"
__nv_reservedSMEM_offset_0_alias:
	.zero		0
	.zero		64


//--------------------- .nv.global                --------------------------
	.section	.nv.global,"aw",@nobits
.nv.global:
	.type		_ZN34_INTERNAL_cc701da1_4_k_cu_312208976thrust24THRUST_300001_SM_1000_NS3seqE,@object
	.size		_ZN34_INTERNAL_cc701da1_4_k_cu_312208976thrust24THRUST_300001_SM_1000_NS3seqE,(_ZN34_INTERNAL_cc701da1_4_k_cu_312208974cuda3std3__48in_placeE - _ZN34_INTERNAL_cc701da1_4_k_cu_312208976thrust24THRUST_300001_SM_1000_NS3seqE)
_ZN34_INTERNAL_cc701da1_4_k_cu_312208976thrust24THRUST_300001_SM_1000_NS3seqE:
	.zero		1
	.type		_ZN34_INTERNAL_cc701da1_4_k_cu_312208974cuda3std3__48in_placeE,@object
	.size		_ZN34_INTERNAL_cc701da1_4_k_cu_312208974cuda3std3__48in_placeE,(_ZN34_INTERNAL_cc701da1_4_k_cu_312208974cuda3std6ranges3__45__cpo4sizeE - _ZN34_INTERNAL_cc701da1_4_k_cu_312208974cuda3std3__48in_placeE)
_ZN34_INTERNAL_cc701da1_4_k_cu_312208974cuda3std3__48in_placeE:
	.zero		1
	.type		_ZN34_INTERNAL_cc701da1_4_k_cu_312208974cuda3std6ranges3__45__cpo4sizeE,@object
	.size		_ZN34_INTERNAL_cc701da1_4_k_cu_312208974cuda3std6ranges3__45__cpo4sizeE,(_ZN34_INTERNAL_cc701da1_4_k_cu_312208976thrust24THRUST_300001_SM_1000_NS12placeholders2_3E - _ZN34_INTERNAL_cc701da1_4_k_cu_312208974cuda3std6ranges3__45__cpo4sizeE)
_ZN34_INTERNAL_cc701da1_4_k_cu_312208974cuda3std6ranges3__45__cpo4sizeE:
	.zero		1
	.type		_ZN34_INTERNAL_cc701da1_4_k_cu_312208976thrust24THRUST_300001_SM_1000_NS12placeholders2_3E,@object
	.size		_ZN34_INTERNAL_cc701da1_4_k_cu_312208976thrust24THRUST_300001_SM_1000_NS12placeholders2_3E,(_ZN34_INTERNAL_cc701da1_4_k_cu_312208974cuda3std3__45__cpo6cbeginE - _ZN34_INTERNAL_cc701da1_4_k_cu_312208976thrust24THRUST_300001_SM_1000_NS12placeholders2_3E)
_ZN34_INTERNAL_cc701da1_4_k_cu_312208976thrust24THRUST_300001_SM_1000_NS12placeholders2_3E:
	.zero		1
	.type		_ZN34_INTERNAL_cc701da1_4_k_cu_312208974cuda3std3__45__cpo6cbeginE,@object
	.size		_ZN34_INTERNAL_cc701da1_4_k_cu_312208974cuda3std3__45__cpo6cbeginE,(_ZN34_INTERNAL_cc701da1_4_k_cu_312208974cuda3std6ranges3__45__cpo6cbeginE - _ZN34_INTERNAL_cc701da1_4_k_cu_312208974cuda3std3__45__cpo6cbeginE)
_ZN34_INTERNAL_cc701da1_4_k_cu_312208974cuda3std3__45__cpo6cbeginE:
	.zero		1
	.type		_ZN34_INTERNAL_cc701da1_4_k_cu_312208974cuda3std6ranges3__45__cpo6cbeginE,@object
	.size		_ZN34_INTERNAL_cc701da1_4_k_cu_312208974cuda3std6ranges3__45__cpo6cbeginE,(_ZN34_INTERNAL_cc701da1_4_k_cu_312208976thrust24THRUST_300001_SM_1000_NS12placeholders2_7E - _ZN34_INTERNAL_cc701da1_4_k_cu_312208974cuda3std6ranges3__45__cpo6cbeginE)
_ZN34_INTERNAL_cc701da1_4_k_cu_312208974cuda3std6ranges3__45__cpo6cbeginE:
	.zero		1
	.type		_ZN34_INTERNAL_cc701da1_4_k_cu_312208976thrust24THRUST_300001_SM_1000_NS12placeholders2_7E,@object
	.size		_ZN34_INTERNAL_cc701da1_4_k_cu_312208976thrust24THRUST_300001_SM_1000_NS12placeholders2_7E,(_ZN34_INTERNAL_cc701da1_4_k_cu_312208974cuda3std3__45__cpo7crbeginE - _ZN34_INTERNAL_cc701da1_4_k_cu_312208976thrust24THRUST_300001_SM_1000_NS12placeholders2_7E)
_ZN34_INTERNAL_cc701da1_4_k_cu_312208976thrust24THRUST_300001_SM_1000_NS12placeholders2_7E:
	.zero		1
	.type		_ZN34_INTERNAL_cc701da1_4_k_cu_312208974cuda3std3__45__cpo7crbeginE,@object
	.size		_ZN34_INTERNAL_cc701da1_4_k_cu_312208974cuda3std3__45__cpo7crbeginE,(_ZN34_INTERNAL_cc701da1_4_k_cu_312208974cuda3std6ranges3__45__cpo4nextE - _ZN34_INTERNAL_cc701da1_4_k_cu_312208974cuda3std3__45__cpo7crbeginE)
_ZN34_INTERNAL_cc701da1_4_k_cu_312208974cuda3std3__45__cpo7crbeginE:
	.zero		1
	.type		_ZN34_INTERNAL_cc701da1_4_k_cu_312208974cuda3std6ranges3__45__cpo4nextE,@object
	.size		_ZN34_INTERNAL_cc701da1_4_k_cu_312208974cuda3std6ranges3__45__cpo4nextE,(_ZN34_INTERNAL_cc701da1_4_k_cu_312208974cuda3std6ranges3__45__cpo4swapE - _ZN34_INTERNAL_cc701da1_4_k_cu_312208974cuda3std6ranges3__45__cpo4nextE)
_ZN34_INTERNAL_cc701da1_4_k_cu_312208974cuda3std6ranges3__45__cpo4nextE:
	.zero		1
	.type		_ZN34_INTERNAL_cc701da1_4_k_cu_312208974cuda3std6ranges3__45__cpo4swapE,@object
	.size		_ZN34_INTERNAL_cc701da1_4_k_cu_312208974cuda3std6ranges3__45__cpo4swapE,(_ZN34_INTERNAL_cc701da1_4_k_cu_312208976thrust24THRUST_300001_SM_1000_NS8cuda_cub10par_nosyncE - _ZN34_INTERNAL_cc701da1_4_k_cu_312208974cuda3std6ranges3__45__cpo4swapE)
_ZN34_INTERNAL_cc701da1_4_k_cu_312208974cuda3std6ranges3__45__cpo4swapE:
	.zero		1
	.type		_ZN34_INTERNAL_cc701da1_4_k_cu_312208976thrust24THRUST_300001_SM_1000_NS8cuda_cub10par_nosyncE,@object
	.size		_ZN34_INTERNAL_cc701da1_4_k_cu_312208976thrust24THRUST_300001_SM_1000_NS8cuda_cub10par_nosyncE,(_ZN34_INTERNAL_cc701da1_4_k_cu_312208976thrust24THRUST_300001_SM_1000_NS12placeholders2_9E - _ZN34_INTERNAL_cc701da1_4_k_cu_312208976thrust24THRUST_300001_SM_1000_NS8cuda_cub10par_nosyncE)
_ZN34_INTERNAL_cc701da1_4_k_cu_312208976thrust24THRUST_300001_SM_1000_NS8cuda_cub10par_nosyncE:
	.zero		1
	.type		_ZN34_INTERNAL_cc701da1_4_k_cu_312208976thrust24THRUST_300001_SM_1000_NS12placeholders2_9E,@object
	.size		_ZN34_INTERNAL_cc701da1_4_k_cu_312208976thrust24THRUST_300001_SM_1000_NS12placeholders2_9E,(_ZN34_INTERNAL_cc701da1_4_k_cu_312208974cuda3std3__436_GLOBAL__N__cc701da1_4_k_cu_312208976ignoreE - _ZN34_INTERNAL_cc701da1_4_k_cu_312208976thrust24THRUST_300001_SM_1000_NS12placeholders2_9E)
_ZN34_INTERNAL_cc701da1_4_k_cu_312208976thrust24THRUST_300001_SM_1000_NS12placeholders2_9E:
	.zero		1
	.type		_ZN34_INTERNAL_cc701da1_4_k_cu_312208974cuda3std3__436_GLOBAL__N__cc701da1_4_k_cu_312208976ignoreE,@object
	.size		_ZN34_INTERNAL_cc701da1_4_k_cu_312208974cuda3std3__436_GLOBAL__N__cc701da1_4_k_cu_312208976ignoreE,(_ZN34_INTERNAL_cc701da1_4_k_cu_312208974cuda3std6ranges3__45__cpo4dataE - _ZN34_INTERNAL_cc701da1_4_k_cu_312208974cuda3std3__436_GLOBAL__N__cc701da1_4_k_cu_312208976ignoreE)
_ZN34_INTERNAL_cc701da1_4_k_cu_312208974cuda3std3__436_GLOBAL__N__cc701da1_4_k_cu_312208976ignoreE:
	.zero		1
	.type		_ZN34_INTERNAL_cc701da1_4_k_cu_312208974cuda3std6ranges3__45__cpo4dataE,@object
	.size		_ZN34_INTERNAL_cc701da1_4_k_cu_312208974cuda3std6ranges3__45__cpo4dataE,(_ZN34_INTERNAL_cc701da1_4_k_cu_312208976thrust24THRUST_300001_SM_1000_NS12placeholders2_1E - _ZN34_INTERNAL_cc701da1_4_k_cu_312208974cuda3std6ranges3__45__cpo4dataE)
_ZN34_INTERNAL_cc701da1_4_k_cu_312208974cuda3std6ranges3__45__cpo4dataE:
	.zero		1
	.type		_ZN34_INTERNAL_cc701da1_4_k_cu_312208976thrust24THRUST_300001_SM_1000_NS12placeholders2_1E,@object
	.size		_ZN34_INTERNAL_cc701da1_4_k_cu_312208976thrust24THRUST_300001_SM_1000_NS12placeholders2_1E,(_ZN34_INTERNAL_cc701da1_4_k_cu_312208974cuda3std3__45__cpo5beginE - _ZN34_INTERNAL_cc701da1_4_k_cu_312208976thrust24THRUST_300001_SM_1000_NS12placeholders2_1E)
_ZN34_INTERNAL_cc701da1_4_k_cu_312208976thrust24THRUST_300001_SM_1000_NS12placeholders2_1E:
	.zero		1
	.type		_ZN34_INTERNAL_cc701da1_4_k_cu_312208974cuda3std3__45__cpo5beginE,@object
	.size		_ZN34_INTERNAL_cc701da1_4_k_cu_312208974cuda3std3__45__cpo5beginE,(_ZN34_INTERNAL_cc701da1_4_k_cu_312208974cuda3std6ranges3__45__cpo5beginE - _ZN34_INTERNAL_cc701da1_4_k_cu_312208974cuda3std3__45__cpo5beginE)
_ZN34_INTERNAL_cc701da1_4_k_cu_312208974cuda3std3__45__cpo5beginE:
	.zero		1
	.type		_ZN34_INTERNAL_cc701da1_4_k_cu_312208974cuda3std6ranges3__45__cpo5beginE,@object
	.size		_ZN34_INTERNAL_cc701da1_4_k_cu_312208974cuda3std6ranges3__45__cpo5beginE,(_ZN34_INTERNAL_cc701da1_4_k_cu_312208976thrust24THRUST_300001_SM_1000_NS12placeholders2_5E - _ZN34_INTERNAL_cc701da1_4_k_cu_312208974cuda3std6ranges3__45__cpo5beginE)
_ZN34_INTERNAL_cc701da1_4_k_cu_312208974cuda3std6ranges3__45__cpo5beginE:
	.zero		1
	.type		_ZN34_INTERNAL_cc701da1_4_k_cu_312208976thrust24THRUST_300001_SM_1000_NS12placeholders2_5E,@object
	.size		_ZN34_INTERNAL_cc701da1_4_k_cu_312208976thrust24THRUST_300001_SM_1000_NS12placeholders2_5E,(_ZN34_INTERNAL_cc701da1_4_k_cu_312208974cuda3std3__45__cpo6rbeginE - _ZN34_INTERNAL_cc701da1_4_k_cu_312208976thrust24THRUST_300001_SM_1000_NS12placeholders2_5E)
_ZN34_INTERNAL_cc701da1_4_k_cu_312208976thrust24THRUST_300001_SM_1000_NS12placeholders2_5E:
	.zero		1
	.type		_ZN34_INTERNAL_cc701da1_4_k_cu_312208974cuda3std3__45__cpo6rbeginE,@object
	.size		_ZN34_INTERNAL_cc701da1_4_k_cu_312208974cuda3std3__45__cpo6rbeginE,(_ZN34_INTERNAL_cc701da1_4_k_cu_312208974cuda3std6ranges3__45__cpo7advanceE - _ZN34_INTERNAL_cc701da1_4_k_cu_312208974cuda3std3__45__cpo6rbeginE)
_ZN34_INTERNAL_cc701da1_4_k_cu_312208974cuda3std3__45__cpo6rbeginE:
	.zero		1
	.type		_ZN34_INTERNAL_cc701da1_4_k_cu_312208974cuda3std6ranges3__45__cpo7advanceE,@object
	.size		_ZN34_INTERNAL_cc701da1_4_k_cu_312208974cuda3std6ranges3__45__cpo7advanceE,(_ZN34_INTERNAL_cc701da1_4_k_cu_312208974cuda3std3__47nulloptE - _ZN34_INTERNAL_cc701da1_4_k_cu_312208974cuda3std6ranges3__45__cpo7advanceE)
_ZN34_INTERNAL_cc701da1_4_k_cu_312208974cuda3std6ranges3__45__cpo7advanceE:
	.zero		1
	.type		_ZN34_INTERNAL_cc701da1_4_k_cu_312208974cuda3std3__47nulloptE,@object
	.size		_ZN34_INTERNAL_cc701da1_4_k_cu_312208974cuda3std3__47nulloptE,(_ZN34_INTERNAL_cc701da1_4_k_cu_312208974cuda3std6ranges3__45__cpo8distanceE - _ZN34_INTERNAL_cc701da1_4_k_cu_312208974cuda3std3__47nulloptE)
_ZN34_INTERNAL_cc701da1_4_k_cu_312208974cuda3std3__47nulloptE:
	.zero		1
	.type		_ZN34_INTERNAL_cc701da1_4_k_cu_312208974cuda3std6ranges3__45__cpo8distanceE,@object
	.size		_ZN34_INTERNAL_cc701da1_4_k_cu_312208974cuda3std6ranges3__45__cpo8distanceE,(_ZN34_INTERNAL_cc701da1_4_k_cu_312208976thrust24THRUST_300001_SM_1000_NS12placeholders3_10E - _ZN34_INTERNAL_cc701da1_4_k_cu_312208974cuda3std6ranges3__45__cpo8distanceE)
_ZN34_INTERNAL_cc701da1_4_k_cu_312208974cuda3std6ranges3__45__cpo8distanceE:
	.zero		1
	.type		_ZN34_INTERNAL_cc701da1_4_k_cu_312208976thrust24THRUST_300001_SM_1000_NS12placeholders3_10E,@object
	.size		_ZN34_INTERNAL_cc701da1_4_k_cu_312208976thrust24THRUST_300001_SM_1000_NS12placeholders3_10E,(_ZN34_INTERNAL_cc701da1_4_k_cu_312208974cuda3std3__419piecewise_constructE - _ZN34_INTERNAL_cc701da1_4_k_cu_312208976thrust24THRUST_300001_SM_1000_NS12placeholders3_10E)
_ZN34_INTERNAL_cc701da1_4_k_cu_312208976thrust24THRUST_300001_SM_1000_NS12placeholders3_10E:
	.zero		1
	.type		_ZN34_INTERNAL_cc701da1_4_k_cu_312208974cuda3std3__419piecewise_constructE,@object
	.size		_ZN34_INTERNAL_cc701da1_4_k_cu_312208974cuda3std3__419piecewise_constructE,(_ZN34_INTERNAL_cc701da1_4_k_cu_312208974cuda3std6ranges3__45__cpo5cdataE - _ZN34_INTERNAL_cc701da1_4_k_cu_312208974cuda3std3__419piecewise_constructE)
_ZN34_INTERNAL_cc701da1_4_k_cu_312208974cuda3std3__419piecewise_constructE:
	.zero		1
	.type		_ZN34_INTERNAL_cc701da1_4_k_cu_312208974cuda3std6ranges3__45__cpo5cdataE,@object
	.size		_ZN34_INTERNAL_cc701da1_4_k_cu_312208974cuda3std6ranges3__45__cpo5cdataE,(_ZN34_INTERNAL_cc701da1_4_k_cu_312208976thrust24THRUST_300001_SM_1000_NS12placeholders2_2E - _ZN34_INTERNAL_cc701da1_4_k_cu_312208974cuda3std6ranges3__45__cpo5cdataE)
_ZN34_INTERNAL_cc701da1_4_k_cu_312208974cuda3std6ranges3__45__cpo5cdataE:
	.zero		1
	.type		_ZN34_INTERNAL_cc701da1_4_k_cu_312208976thrust24THRUST_300001_SM_1000_NS12placeholders2_2E,@object
	.size		_ZN34_INTERNAL_cc701da1_4_k_cu_312208976thrust24THRUST_300001_SM_1000_NS12placeholders2_2E,(_ZN34_INTERNAL_cc701da1_4_k_cu_312208974cuda3std3__45__cpo3endE - _ZN34_INTERNAL_cc701da1_4_k_cu_312208976thrust24THRUST_300001_SM_1000_NS12placeholders2_2E)
_ZN34_INTERNAL_cc701da1_4_k_cu_312208976thrust24THRUST_300001_SM_1000_NS12placeholders2_2E:
	.zero		1
	.type		_ZN34_INTERNAL_cc701da1_4_k_cu_312208974cuda3std3__45__cpo3endE,@object
	.size		_ZN34_INTERNAL_cc701da1_4_k_cu_312208974cuda3std3__45__cpo3endE,(_ZN34_INTERNAL_cc701da1_4_k_cu_312208974cuda3std6ranges3__45__cpo3endE - _ZN34_INTERNAL_cc701da1_4_k_cu_312208974cuda3std3__45__cpo3endE)
_ZN34_INTERNAL_cc701da1_4_k_cu_312208974cuda3std3__45__cpo3endE:
	.zero		1
	.type		_ZN34_INTERNAL_cc701da1_4_k_cu_312208974cuda3std6ranges3__45__cpo3endE,@object
	.size		_ZN34_INTERNAL_cc701da1_4_k_cu_312208974cuda3std6ranges3__45__cpo3endE,(_ZN34_INTERNAL_cc701da1_4_k_cu_312208976thrust24THRUST_300001_SM_1000_NS12placeholders2_6E - _ZN34_INTERNAL_cc701da1_4_k_cu_312208974cuda3std6ranges3__45__cpo3endE)
_ZN34_INTERNAL_cc701da1_4_k_cu_312208974cuda3std6ranges3__45__cpo3endE:
	.zero		1
	.type		_ZN34_INTERNAL_cc701da1_4_k_cu_312208976thrust24THRUST_300001_SM_1000_NS12placeholders2_6E,@object
	.size		_ZN34_INTERNAL_cc701da1_4_k_cu_312208976thrust24THRUST_300001_SM_1000_NS12placeholders2_6E,(_ZN34_INTERNAL_cc701da1_4_k_cu_312208974cuda3std3__45__cpo4rendE - _ZN34_INTERNAL_cc701da1_4_k_cu_312208976thrust24THRUST_300001_SM_1000_NS12placeholders2_6E)
_ZN34_INTERNAL_cc701da1_4_k_cu_312208976thrust24THRUST_300001_SM_1000_NS12placeholders2_6E:
	.zero		1
	.type		_ZN34_INTERNAL_cc701da1_4_k_cu_312208974cuda3std3__45__cpo4rendE,@object
	.size		_ZN34_INTERNAL_cc701da1_4_k_cu_312208974cuda3std3__45__cpo4rendE,(_ZN34_INTERNAL_cc701da1_4_k_cu_312208974cuda3std6ranges3__45__cpo9iter_swapE - _ZN34_INTERNAL_cc701da1_4_k_cu_312208974cuda3std3__45__cpo4rendE)
_ZN34_INTERNAL_cc701da1_4_k_cu_312208974cuda3std3__45__cpo4rendE:
	.zero		1
	.type		_ZN34_INTERNAL_cc701da1_4_k_cu_312208974cuda3std6ranges3__45__cpo9iter_swapE,@object
	.size		_ZN34_INTERNAL_cc701da1_4_k_cu_312208974cuda3std6ranges3__45__cpo9iter_swapE,(_ZN34_INTERNAL_cc701da1_4_k_cu_312208974cuda3std3__48unexpectE - _ZN34_INTERNAL_cc701da1_4_k_cu_312208974cuda3std6ranges3__45__cpo9iter_swapE)
_ZN34_INTERNAL_cc701da1_4_k_cu_312208974cuda3std6ranges3__45__cpo9iter_swapE:
	.zero		1
	.type		_ZN34_INTERNAL_cc701da1_4_k_cu_312208974cuda3std3__48unexpectE,@object
	.size		_ZN34_INTERNAL_cc701da1_4_k_cu_312208974cuda3std3__48unexpectE,(_ZN34_INTERNAL_cc701da1_4_k_cu_312208976thrust24THRUST_300001_SM_1000_NS8cuda_cub3parE - _ZN34_INTERNAL_cc701da1_4_k_cu_312208974cuda3std3__48unexpectE)
_ZN34_INTERNAL_cc701da1_4_k_cu_312208974cuda3std3__48unexpectE:
	.zero		1
	.type		_ZN34_INTERNAL_cc701da1_4_k_cu_312208976thrust24THRUST_300001_SM_1000_NS8cuda_cub3parE,@object
	.size		_ZN34_INTERNAL_cc701da1_4_k_cu_312208976thrust24THRUST_300001_SM_1000_NS8cuda_cub3parE,(_ZN34_INTERNAL_cc701da1_4_k_cu_312208976thrust24THRUST_300001_SM_1000_NS12placeholders2_4E - _ZN34_INTERNAL_cc701da1_4_k_cu_312208976thrust24THRUST_300001_SM_1000_NS8cuda_cub3parE)
_ZN34_INTERNAL_cc701da1_4_k_cu_312208976thrust24THRUST_300001_SM_1000_NS8cuda_cub3parE:
	.zero		1
	.type		_ZN34_INTERNAL_cc701da1_4_k_cu_312208976thrust24THRUST_300001_SM_1000_NS12placeholders2_4E,@object
	.size		_ZN34_INTERNAL_cc701da1_4_k_cu_312208976thrust24THRUST_300001_SM_1000_NS12placeholders2_4E,(_ZN34_INTERNAL_cc701da1_4_k_cu_312208974cuda3std3__45__cpo4cendE - _ZN34_INTERNAL_cc701da1_4_k_cu_312208976thrust24THRUST_300001_SM_1000_NS12placeholders2_4E)
_ZN34_INTERNAL_cc701da1_4_k_cu_312208976thrust24THRUST_300001_SM_1000_NS12placeholders2_4E:
	.zero		1
	.type		_ZN34_INTERNAL_cc701da1_4_k_cu_312208974cuda3std3__45__cpo4cendE,@object
	.size		_ZN34_INTERNAL_cc701da1_4_k_cu_312208974cuda3std3__45__cpo4cendE,(_ZN34_INTERNAL_cc701da1_4_k_cu_312208974cuda3std6ranges3__45__cpo4cendE - _ZN34_INTERNAL_cc701da1_4_k_cu_312208974cuda3std3__45__cpo4cendE)
_ZN34_INTERNAL_cc701da1_4_k_cu_312208974cuda3std3__45__cpo4cendE:
	.zero		1
	.type		_ZN34_INTERNAL_cc701da1_4_k_cu_312208974cuda3std6ranges3__45__cpo4cendE,@object
	.size		_ZN34_INTERNAL_cc701da1_4_k_cu_312208974cuda3std6ranges3__45__cpo4cendE,(_ZN34_INTERNAL_cc701da1_4_k_cu_312208974cuda3std3__420unreachable_sentinelE - _ZN34_INTERNAL_cc701da1_4_k_cu_312208974cuda3std6ranges3__45__cpo4cendE)
_ZN34_INTERNAL_cc701da1_4_k_cu_312208974cuda3std6ranges3__45__cpo4cendE:
	.zero		1
	.type		_ZN34_INTERNAL_cc701da1_4_k_cu_312208974cuda3std3__420unreachable_sentinelE,@object
	.size		_ZN34_INTERNAL_cc701da1_4_k_cu_312208974cuda3std3__420unreachable_sentinelE,(_ZN34_INTERNAL_cc701da1_4_k_cu_312208974cuda3std6ranges3__45__cpo5ssizeE - _ZN34_INTERNAL_cc701da1_4_k_cu_312208974cuda3std3__420unreachable_sentinelE)
_ZN34_INTERNAL_cc701da1_4_k_cu_312208974cuda3std3__420unreachable_sentinelE:
	.zero		1
	.type		_ZN34_INTERNAL_cc701da1_4_k_cu_312208974cuda3std6ranges3__45__cpo5ssizeE,@object
	.size		_ZN34_INTERNAL_cc701da1_4_k_cu_312208974cuda3std6ranges3__45__cpo5ssizeE,(_ZN34_INTERNAL_cc701da1_4_k_cu_312208976thrust24THRUST_300001_SM_1000_NS12placeholders2_8E - _ZN34_INTERNAL_cc701da1_4_k_cu_312208974cuda3std6ranges3__45__cpo5ssizeE)
_ZN34_INTERNAL_cc701da1_4_k_cu_312208974cuda3std6ranges3__45__cpo5ssizeE:
	.zero		1
	.type		_ZN34_INTERNAL_cc701da1_4_k_cu_312208976thrust24THRUST_300001_SM_1000_NS12placeholders2_8E,@object
	.size		_ZN34_INTERNAL_cc701da1_4_k_cu_312208976thrust24THRUST_300001_SM_1000_NS12placeholders2_8E,(_ZN34_INTERNAL_cc701da1_4_k_cu_312208974cuda3std3__45__cpo5crendE - _ZN34_INTERNAL_cc701da1_4_k_cu_312208976thrust24THRUST_300001_SM_1000_NS12placeholders2_8E)
_ZN34_INTERNAL_cc701da1_4_k_cu_312208976thrust24THRUST_300001_SM_1000_NS12placeholders2_8E:
	.zero		1
	.type		_ZN34_INTERNAL_cc701da1_4_k_cu_312208974cuda3std3__45__cpo5crendE,@object
	.size		_ZN34_INTERNAL_cc701da1_4_k_cu_312208974cuda3std3__45__cpo5crendE,(_ZN34_INTERNAL_cc701da1_4_k_cu_312208974cuda3std6ranges3__45__cpo4prevE - _ZN34_INTERNAL_cc701da1_4_k_cu_312208974cuda3std3__45__cpo5crendE)
_ZN34_INTERNAL_cc701da1_4_k_cu_312208974cuda3std3__45__cpo5crendE:
	.zero		1
	.type		_ZN34_INTERNAL_cc701da1_4_k_cu_312208974cuda3std6ranges3__45__cpo4prevE,@object
	.size		_ZN34_INTERNAL_cc701da1_4_k_cu_312208974cuda3std6ranges3__45__cpo4prevE,(_ZN34_INTERNAL_cc701da1_4_k_cu_312208974cuda3std6ranges3__45__cpo9iter_moveE - _ZN34_INTERNAL_cc701da1_4_k_cu_312208974cuda3std6ranges3__45__cpo4prevE)
_ZN34_INTERNAL_cc701da1_4_k_cu_312208974cuda3std6ranges3__45__cpo4prevE:
	.zero		1
	.type		_ZN34_INTERNAL_cc701da1_4_k_cu_312208974cuda3std6ranges3__45__cpo9iter_moveE,@object
	.size		_ZN34_INTERNAL_cc701da1_4_k_cu_312208974cuda3std6ranges3__45__cpo9iter_moveE,(_ZN34_INTERNAL_cc701da1_4_k_cu_312208976thrust24THRUST_300001_SM_1000_NS6system6detail10sequential3seqE - _ZN34_INTERNAL_cc701da1_4_k_cu_312208974cuda3std6ranges3__45__cpo9iter_moveE)
_ZN34_INTERNAL_cc701da1_4_k_cu_312208974cuda3std6ranges3__45__cpo9iter_moveE:
	.zero		1
	.type		_ZN34_INTERNAL_cc701da1_4_k_cu_312208976thrust24THRUST_300001_SM_1000_NS6system6detail10sequential3seqE,@object
	.size		_ZN34_INTERNAL_cc701da1_4_k_cu_312208976thrust24THRUST_300001_SM_1000_NS6system6detail10sequential3seqE,(.L_31 - _ZN34_INTERNAL_cc701da1_4_k_cu_312208976thrust24THRUST_300001_SM_1000_NS6system6detail10sequential3seqE)
_ZN34_INTERNAL_cc701da1_4_k_cu_312208976thrust24THRUST_300001_SM_1000_NS6system6detail10sequential3seqE:
	.zero		1
.L_31:


//--------------------- .nv.constant0._ZN3cub18CUB_300001_SM_10006detail8for_each13static_kernelINS2_12policy_hub_t12policy_500_tEmN6thrust24THRUST_300001_SM_1000_NS8cuda_cub20__uninitialized_fill7functorINS7_10device_ptrIiEEiEEEEvT0_T1_ --------------------------
	.section	.nv.constant0._ZN3cub18CUB_300001_SM_10006detail8for_each13static_kernelINS2_12policy_hub_t12policy_500_tEmN6thrust24THRUST_300001_SM_1000_NS8cuda_cub20__uninitialized_fill7functorINS7_10device_ptrIiEEiEEEEvT0_T1_,"a",@progbits
	.sectionflags	@""
	.align	4
.nv.constant0._ZN3cub18CUB_300001_SM_10006detail8for_each13static_kernelINS2_12policy_hub_t12policy_500_tEmN6thrust24THRUST_300001_SM_1000_NS8cuda_cub20__uninitialized_fill7functorINS7_10device_ptrIiEEiEEEEvT0_T1_:
	.zero		920


//--------------------- .nv.constant0._ZN3cub18CUB_300001_SM_10006detail11EmptyKernelIvEEvv --------------------------
	.section	.nv.constant0._ZN3cub18CUB_300001_SM_10006detail11EmptyKernelIvEEvv,"a",@progbits
	.sectionflags	@""
	.align	4
.nv.constant0._ZN3cub18CUB_300001_SM_10006detail11EmptyKernelIvEEvv:
	.zero		896


//--------------------- .nv.constant0._Z5relaxPiS_S_S_S_S_S_S_S_S_ --------------------------
	.section	.nv.constant0._Z5relaxPiS_S_S_S_S_S_S_S_S_,"a",@progbits
	.sectionflags	@""
	.align	4
.nv.constant0._Z5relaxPiS_S_S_S_S_S_S_S_S_:
	.zero		976


//--------------------- SYMBOLS --------------------------

	.type		.nv.reservedSmem.offset0,@object
	.size		.nv.reservedSmem.offset0,0x4
